//
// Generated by NVIDIA NVVM Compiler
//
// Compiler Build ID: CL-36424714
// Cuda compilation tools, release 13.0, V13.0.88
// Based on NVVM 20.0.0
//

.version 9.0
.target sm_100
.address_size 64

	// .globl	_Z21computeModTotalWeightPK6float2PdS2_ii
.extern .shared .align 16 .b8 shared_sums[];

.visible .entry _Z21computeModTotalWeightPK6float2PdS2_ii(
	.param .u64 .ptr .align 1 _Z21computeModTotalWeightPK6float2PdS2_ii_param_0,
	.param .u64 .ptr .align 1 _Z21computeModTotalWeightPK6float2PdS2_ii_param_1,
	.param .u64 .ptr .align 1 _Z21computeModTotalWeightPK6float2PdS2_ii_param_2,
	.param .u32 _Z21computeModTotalWeightPK6float2PdS2_ii_param_3,
	.param .u32 _Z21computeModTotalWeightPK6float2PdS2_ii_param_4
)
{
	.reg .pred 	%p<11>;
	.reg .b32 	%r<38>;
	.reg .b32 	%f<117>;
	.reg .b64 	%rd<18>;
	.reg .b64 	%fd<84>;

	ld.param.u64 	%rd5, [_Z21computeModTotalWeightPK6float2PdS2_ii_param_0];
	ld.param.u64 	%rd3, [_Z21computeModTotalWeightPK6float2PdS2_ii_param_1];
	ld.param.u64 	%rd4, [_Z21computeModTotalWeightPK6float2PdS2_ii_param_2];
	ld.param.u32 	%r24, [_Z21computeModTotalWeightPK6float2PdS2_ii_param_3];
	ld.param.u32 	%r23, [_Z21computeModTotalWeightPK6float2PdS2_ii_param_4];
	cvta.to.global.u64 	%rd1, %rd5;
	mov.u32 	%r25, %ctaid.x;
	mov.u32 	%r26, %ntid.x;
	mov.u32 	%r27, %tid.x;
	mad.lo.s32 	%r1, %r25, %r26, %r27;
	setp.ge.s32 	%p1, %r1, %r24;
	@%p1 bra 	$L__BB0_15;
	setp.lt.s32 	%p2, %r23, 1;
	mov.f64 	%fd83, 0d0000000000000000;
	@%p2 bra 	$L__BB0_14;
	mul.lo.s32 	%r2, %r23, %r1;
	and.b32  	%r3, %r23, 15;
	setp.lt.u32 	%p3, %r23, 16;
	mov.f64 	%fd83, 0d0000000000000000;
	mov.b32 	%r34, 0;
	@%p3 bra 	$L__BB0_5;
	and.b32  	%r34, %r23, 2147483632;
	neg.s32 	%r32, %r34;
	add.s64 	%rd2, %rd1, 64;
	mov.f64 	%fd83, 0d0000000000000000;
	mov.u32 	%r31, %r2;
$L__BB0_4:
	.pragma "nounroll";
	mul.wide.s32 	%rd6, %r31, 8;
	add.s64 	%rd7, %rd2, %rd6;
	ld.global.nc.v2.f32 	{%f1, %f2}, [%rd7+-64];
	mul.f32 	%f3, %f2, %f2;
	fma.rn.f32 	%f4, %f1, %f1, %f3;
	cvt.f64.f32 	%fd18, %f4;
	add.f64 	%fd19, %fd83, %fd18;
	ld.global.nc.v2.f32 	{%f5, %f6}, [%rd7+-56];
	mul.f32 	%f7, %f6, %f6;
	fma.rn.f32 	%f8, %f5, %f5, %f7;
	cvt.f64.f32 	%fd20, %f8;
	add.f64 	%fd21, %fd19, %fd20;
	ld.global.nc.v2.f32 	{%f9, %f10}, [%rd7+-48];
	mul.f32 	%f11, %f10, %f10;
	fma.rn.f32 	%f12, %f9, %f9, %f11;
	cvt.f64.f32 	%fd22, %f12;
	add.f64 	%fd23, %fd21, %fd22;
	ld.global.nc.v2.f32 	{%f13, %f14}, [%rd7+-40];
	mul.f32 	%f15, %f14, %f14;
	fma.rn.f32 	%f16, %f13, %f13, %f15;
	cvt.f64.f32 	%fd24, %f16;
	add.f64 	%fd25, %fd23, %fd24;
	ld.global.nc.v2.f32 	{%f17, %f18}, [%rd7+-32];
	mul.f32 	%f19, %f18, %f18;
	fma.rn.f32 	%f20, %f17, %f17, %f19;
	cvt.f64.f32 	%fd26, %f20;
	add.f64 	%fd27, %fd25, %fd26;
	ld.global.nc.v2.f32 	{%f21, %f22}, [%rd7+-24];
	mul.f32 	%f23, %f22, %f22;
	fma.rn.f32 	%f24, %f21, %f21, %f23;
	cvt.f64.f32 	%fd28, %f24;
	add.f64 	%fd29, %fd27, %fd28;
	ld.global.nc.v2.f32 	{%f25, %f26}, [%rd7+-16];
	mul.f32 	%f27, %f26, %f26;
	fma.rn.f32 	%f28, %f25, %f25, %f27;
	cvt.f64.f32 	%fd30, %f28;
	add.f64 	%fd31, %fd29, %fd30;
	ld.global.nc.v2.f32 	{%f29, %f30}, [%rd7+-8];
	mul.f32 	%f31, %f30, %f30;
	fma.rn.f32 	%f32, %f29, %f29, %f31;
	cvt.f64.f32 	%fd32, %f32;
	add.f64 	%fd33, %fd31, %fd32;
	ld.global.nc.v2.f32 	{%f33, %f34}, [%rd7];
	mul.f32 	%f35, %f34, %f34;
	fma.rn.f32 	%f36, %f33, %f33, %f35;
	cvt.f64.f32 	%fd34, %f36;
	add.f64 	%fd35, %fd33, %fd34;
	ld.global.nc.v2.f32 	{%f37, %f38}, [%rd7+8];
	mul.f32 	%f39, %f38, %f38;
	fma.rn.f32 	%f40, %f37, %f37, %f39;
	cvt.f64.f32 	%fd36, %f40;
	add.f64 	%fd37, %fd35, %fd36;
	ld.global.nc.v2.f32 	{%f41, %f42}, [%rd7+16];
	mul.f32 	%f43, %f42, %f42;
	fma.rn.f32 	%f44, %f41, %f41, %f43;
	cvt.f64.f32 	%fd38, %f44;
	add.f64 	%fd39, %fd37, %fd38;
	ld.global.nc.v2.f32 	{%f45, %f46}, [%rd7+24];
	mul.f32 	%f47, %f46, %f46;
	fma.rn.f32 	%f48, %f45, %f45, %f47;
	cvt.f64.f32 	%fd40, %f48;
	add.f64 	%fd41, %fd39, %fd40;
	ld.global.nc.v2.f32 	{%f49, %f50}, [%rd7+32];
	mul.f32 	%f51, %f50, %f50;
	fma.rn.f32 	%f52, %f49, %f49, %f51;
	cvt.f64.f32 	%fd42, %f52;
	add.f64 	%fd43, %fd41, %fd42;
	ld.global.nc.v2.f32 	{%f53, %f54}, [%rd7+40];
	mul.f32 	%f55, %f54, %f54;
	fma.rn.f32 	%f56, %f53, %f53, %f55;
	cvt.f64.f32 	%fd44, %f56;
	add.f64 	%fd45, %fd43, %fd44;
	ld.global.nc.v2.f32 	{%f57, %f58}, [%rd7+48];
	mul.f32 	%f59, %f58, %f58;
	fma.rn.f32 	%f60, %f57, %f57, %f59;
	cvt.f64.f32 	%fd46, %f60;
	add.f64 	%fd47, %fd45, %fd46;
	ld.global.nc.v2.f32 	{%f61, %f62}, [%rd7+56];
	mul.f32 	%f63, %f62, %f62;
	fma.rn.f32 	%f64, %f61, %f61, %f63;
	cvt.f64.f32 	%fd48, %f64;
	add.f64 	%fd83, %fd47, %fd48;
	add.s32 	%r32, %r32, 16;
	add.s32 	%r31, %r31, 16;
	setp.ne.s32 	%p4, %r32, 0;
	@%p4 bra 	$L__BB0_4;
$L__BB0_5:
	setp.eq.s32 	%p5, %r3, 0;
	@%p5 bra 	$L__BB0_14;
	and.b32  	%r11, %r23, 7;
	setp.lt.u32 	%p6, %r3, 8;
	@%p6 bra 	$L__BB0_8;
	add.s32 	%r29, %r34, %r2;
	mul.wide.s32 	%rd8, %r29, 8;
	add.s64 	%rd9, %rd1, %rd8;
	ld.global.nc.v2.f32 	{%f65, %f66}, [%rd9];
	mul.f32 	%f67, %f66, %f66;
	fma.rn.f32 	%f68, %f65, %f65, %f67;
	cvt.f64.f32 	%fd50, %f68;
	add.f64 	%fd51, %fd83, %fd50;
	ld.global.nc.v2.f32 	{%f69, %f70}, [%rd9+8];
	mul.f32 	%f71, %f70, %f70;
	fma.rn.f32 	%f72, %f69, %f69, %f71;
	cvt.f64.f32 	%fd52, %f72;
	add.f64 	%fd53, %fd51, %fd52;
	ld.global.nc.v2.f32 	{%f73, %f74}, [%rd9+16];
	mul.f32 	%f75, %f74, %f74;
	fma.rn.f32 	%f76, %f73, %f73, %f75;
	cvt.f64.f32 	%fd54, %f76;
	add.f64 	%fd55, %fd53, %fd54;
	ld.global.nc.v2.f32 	{%f77, %f78}, [%rd9+24];
	mul.f32 	%f79, %f78, %f78;
	fma.rn.f32 	%f80, %f77, %f77, %f79;
	cvt.f64.f32 	%fd56, %f80;
	add.f64 	%fd57, %fd55, %fd56;
	ld.global.nc.v2.f32 	{%f81, %f82}, [%rd9+32];
	mul.f32 	%f83, %f82, %f82;
	fma.rn.f32 	%f84, %f81, %f81, %f83;
	cvt.f64.f32 	%fd58, %f84;
	add.f64 	%fd59, %fd57, %fd58;
	ld.global.nc.v2.f32 	{%f85, %f86}, [%rd9+40];
	mul.f32 	%f87, %f86, %f86;
	fma.rn.f32 	%f88, %f85, %f85, %f87;
	cvt.f64.f32 	%fd60, %f88;
	add.f64 	%fd61, %fd59, %fd60;
	ld.global.nc.v2.f32 	{%f89, %f90}, [%rd9+48];
	mul.f32 	%f91, %f90, %f90;
	fma.rn.f32 	%f92, %f89, %f89, %f91;
	cvt.f64.f32 	%fd62, %f92;
	add.f64 	%fd63, %fd61, %fd62;
	ld.global.nc.v2.f32 	{%f93, %f94}, [%rd9+56];
	mul.f32 	%f95, %f94, %f94;
	fma.rn.f32 	%f96, %f93, %f93, %f95;
	cvt.f64.f32 	%fd64, %f96;
	add.f64 	%fd83, %fd63, %fd64;
	add.s32 	%r34, %r34, 8;
$L__BB0_8:
	setp.eq.s32 	%p7, %r11, 0;
	@%p7 bra 	$L__BB0_14;
	and.b32  	%r14, %r23, 3;
	setp.lt.u32 	%p8, %r11, 4;
	@%p8 bra 	$L__BB0_11;
	add.s32 	%r30, %r34, %r2;
	mul.wide.s32 	%rd10, %r30, 8;
	add.s64 	%rd11, %rd1, %rd10;
	ld.global.nc.v2.f32 	{%f97, %f98}, [%rd11];
	mul.f32 	%f99, %f98, %f98;
	fma.rn.f32 	%f100, %f97, %f97, %f99;
	cvt.f64.f32 	%fd66, %f100;
	add.f64 	%fd67, %fd83, %fd66;
	ld.global.nc.v2.f32 	{%f101, %f102}, [%rd11+8];
	mul.f32 	%f103, %f102, %f102;
	fma.rn.f32 	%f104, %f101, %f101, %f103;
	cvt.f64.f32 	%fd68, %f104;
	add.f64 	%fd69, %fd67, %fd68;
	ld.global.nc.v2.f32 	{%f105, %f106}, [%rd11+16];
	mul.f32 	%f107, %f106, %f106;
	fma.rn.f32 	%f108, %f105, %f105, %f107;
	cvt.f64.f32 	%fd70, %f108;
	add.f64 	%fd71, %fd69, %fd70;
	ld.global.nc.v2.f32 	{%f109, %f110}, [%rd11+24];
	mul.f32 	%f111, %f110, %f110;
	fma.rn.f32 	%f112, %f109, %f109, %f111;
	cvt.f64.f32 	%fd72, %f112;
	add.f64 	%fd83, %fd71, %fd72;
	add.s32 	%r34, %r34, 4;
$L__BB0_11:
	setp.eq.s32 	%p9, %r14, 0;
	@%p9 bra 	$L__BB0_14;
	add.s32 	%r37, %r34, %r2;
	neg.s32 	%r36, %r14;
$L__BB0_13:
	.pragma "nounroll";
	mul.wide.s32 	%rd12, %r37, 8;
	add.s64 	%rd13, %rd1, %rd12;
	ld.global.nc.v2.f32 	{%f113, %f114}, [%rd13];
	mul.f32 	%f115, %f114, %f114;
	fma.rn.f32 	%f116, %f113, %f113, %f115;
	cvt.f64.f32 	%fd73, %f116;
	add.f64 	%fd83, %fd83, %fd73;
	add.s32 	%r37, %r37, 1;
	add.s32 	%r36, %r36, 1;
	setp.ne.s32 	%p10, %r36, 0;
	@%p10 bra 	$L__BB0_13;
$L__BB0_14:
	cvta.to.global.u64 	%rd14, %rd3;
	mul.wide.s32 	%rd15, %r1, 8;
	add.s64 	%rd16, %rd14, %rd15;
	st.global.f64 	[%rd16], %fd83;
	cvta.to.global.u64 	%rd17, %rd4;
	atom.global.add.f64 	%fd74, [%rd17], %fd83;
$L__BB0_15:
	ret;

}
	// .globl	_Z23computeModPartialWeightPK6float2S1_PdS2_Piiii
.visible .entry _Z23computeModPartialWeightPK6float2S1_PdS2_Piiii(
	.param .u64 .ptr .align 1 _Z23computeModPartialWeightPK6float2S1_PdS2_Piiii_param_0,
	.param .u64 .ptr .align 1 _Z23computeModPartialWeightPK6float2S1_PdS2_Piiii_param_1,
	.param .u64 .ptr .align 1 _Z23computeModPartialWeightPK6float2S1_PdS2_Piiii_param_2,
	.param .u64 .ptr .align 1 _Z23computeModPartialWeightPK6float2S1_PdS2_Piiii_param_3,
	.param .u64 .ptr .align 1 _Z23computeModPartialWeightPK6float2S1_PdS2_Piiii_param_4,
	.param .u32 _Z23computeModPartialWeightPK6float2S1_PdS2_Piiii_param_5,
	.param .u32 _Z23computeModPartialWeightPK6float2S1_PdS2_Piiii_param_6,
	.param .u32 _Z23computeModPartialWeightPK6float2S1_PdS2_Piiii_param_7
)
{
	.reg .pred 	%p<24>;
	.reg .b32 	%r<93>;
	.reg .b32 	%f<138>;
	.reg .b64 	%rd<37>;
	.reg .b64 	%fd<64>;

	ld.param.u64 	%rd9, [_Z23computeModPartialWeightPK6float2S1_PdS2_Piiii_param_0];
	ld.param.u64 	%rd6, [_Z23computeModPartialWeightPK6float2S1_PdS2_Piiii_param_1];
	ld.param.u64 	%rd10, [_Z23computeModPartialWeightPK6float2S1_PdS2_Piiii_param_2];
	ld.param.u32 	%r43, [_Z23computeModPartialWeightPK6float2S1_PdS2_Piiii_param_5];
	ld.param.u32 	%r44, [_Z23computeModPartialWeightPK6float2S1_PdS2_Piiii_param_6];
	ld.param.u32 	%r45, [_Z23computeModPartialWeightPK6float2S1_PdS2_Piiii_param_7];
	cvta.to.global.u64 	%rd1, %rd9;
	cvta.to.global.u64 	%rd2, %rd10;
	mov.u32 	%r46, %ctaid.x;
	mov.u32 	%r1, %ntid.x;
	mov.u32 	%r92, %tid.x;
	mad.lo.s32 	%r3, %r46, %r1, %r92;
	setp.ge.s32 	%p1, %r92, %r43;
	@%p1 bra 	$L__BB1_3;
	mov.u32 	%r77, %r92;
$L__BB1_2:
	shl.b32 	%r47, %r77, 3;
	mov.u32 	%r48, shared_sums;
	add.s32 	%r49, %r48, %r47;
	mov.b64 	%rd11, 0;
	st.shared.u64 	[%r49], %rd11;
	add.s32 	%r77, %r77, %r1;
	setp.lt.s32 	%p2, %r77, %r43;
	@%p2 bra 	$L__BB1_2;
$L__BB1_3:
	bar.sync 	0;
	setp.ge.s32 	%p3, %r3, %r44;
	setp.lt.s32 	%p4, %r43, 1;
	or.pred  	%p5, %p3, %p4;
	@%p5 bra 	$L__BB1_27;
	setp.lt.s32 	%p6, %r45, 1;
	mul.lo.s32 	%r6, %r43, %r3;
	@%p6 bra 	$L__BB1_21;
	and.b32  	%r7, %r45, 7;
	and.b32  	%r8, %r45, 3;
	and.b32  	%r9, %r45, 2147483640;
	and.b32  	%r10, %r45, 1;
	neg.s32 	%r11, %r9;
	add.s64 	%rd3, %rd1, 32;
	cvta.to.global.u64 	%rd4, %rd6;
	mov.b32 	%r78, 0;
	mov.u32 	%r82, %r78;
	mov.u32 	%r80, %r82;
$L__BB1_6:
	ld.param.u64 	%rd36, [_Z23computeModPartialWeightPK6float2S1_PdS2_Piiii_param_4];
	cvta.to.global.u64 	%rd18, %rd36;
	mul.wide.u32 	%rd19, %r78, 4;
	add.s64 	%rd20, %rd18, %rd19;
	ld.global.u32 	%r14, [%rd20];
	setp.lt.s32 	%p11, %r14, 1;
	mov.f64 	%fd63, 0d0000000000000000;
	@%p11 bra 	$L__BB1_20;
	add.s32 	%r80, %r82, %r14;
	mov.f64 	%fd63, 0d0000000000000000;
	mov.b32 	%r81, 0;
$L__BB1_8:
	setp.lt.u32 	%p12, %r45, 8;
	mad.lo.s32 	%r64, %r82, %r44, %r3;
	mul.lo.s32 	%r20, %r64, %r45;
	mad.lo.s32 	%r65, %r14, %r78, %r81;
	mul.wide.u32 	%rd21, %r65, 8;
	add.s64 	%rd22, %rd4, %rd21;
	ld.global.nc.v2.f32 	{%f1, %f2}, [%rd22];
	mov.b32 	%r86, 0;
	@%p12 bra 	$L__BB1_11;
	mov.u32 	%r83, %r20;
	mov.u32 	%r84, %r11;
$L__BB1_10:
	.pragma "nounroll";
	mul.wide.s32 	%rd23, %r83, 8;
	add.s64 	%rd24, %rd3, %rd23;
	ld.global.nc.v2.f32 	{%f3, %f4}, [%rd24+-32];
	mul.f32 	%f5, %f3, %f1;
	mul.f32 	%f6, %f4, %f2;
	sub.f32 	%f7, %f5, %f6;
	mul.f32 	%f8, %f3, %f2;
	fma.rn.f32 	%f9, %f4, %f1, %f8;
	mul.f32 	%f10, %f9, %f9;
	fma.rn.f32 	%f11, %f7, %f7, %f10;
	cvt.f64.f32 	%fd24, %f11;
	add.f64 	%fd25, %fd63, %fd24;
	ld.global.nc.v2.f32 	{%f12, %f13}, [%rd24+-24];
	mul.f32 	%f14, %f12, %f1;
	mul.f32 	%f15, %f13, %f2;
	sub.f32 	%f16, %f14, %f15;
	mul.f32 	%f17, %f12, %f2;
	fma.rn.f32 	%f18, %f13, %f1, %f17;
	mul.f32 	%f19, %f18, %f18;
	fma.rn.f32 	%f20, %f16, %f16, %f19;
	cvt.f64.f32 	%fd26, %f20;
	add.f64 	%fd27, %fd25, %fd26;
	ld.global.nc.v2.f32 	{%f21, %f22}, [%rd24+-16];
	mul.f32 	%f23, %f21, %f1;
	mul.f32 	%f24, %f22, %f2;
	sub.f32 	%f25, %f23, %f24;
	mul.f32 	%f26, %f21, %f2;
	fma.rn.f32 	%f27, %f22, %f1, %f26;
	mul.f32 	%f28, %f27, %f27;
	fma.rn.f32 	%f29, %f25, %f25, %f28;
	cvt.f64.f32 	%fd28, %f29;
	add.f64 	%fd29, %fd27, %fd28;
	ld.global.nc.v2.f32 	{%f30, %f31}, [%rd24+-8];
	mul.f32 	%f32, %f30, %f1;
	mul.f32 	%f33, %f31, %f2;
	sub.f32 	%f34, %f32, %f33;
	mul.f32 	%f35, %f30, %f2;
	fma.rn.f32 	%f36, %f31, %f1, %f35;
	mul.f32 	%f37, %f36, %f36;
	fma.rn.f32 	%f38, %f34, %f34, %f37;
	cvt.f64.f32 	%fd30, %f38;
	add.f64 	%fd31, %fd29, %fd30;
	ld.global.nc.v2.f32 	{%f39, %f40}, [%rd24];
	mul.f32 	%f41, %f39, %f1;
	mul.f32 	%f42, %f40, %f2;
	sub.f32 	%f43, %f41, %f42;
	mul.f32 	%f44, %f39, %f2;
	fma.rn.f32 	%f45, %f40, %f1, %f44;
	mul.f32 	%f46, %f45, %f45;
	fma.rn.f32 	%f47, %f43, %f43, %f46;
	cvt.f64.f32 	%fd32, %f47;
	add.f64 	%fd33, %fd31, %fd32;
	ld.global.nc.v2.f32 	{%f48, %f49}, [%rd24+8];
	mul.f32 	%f50, %f48, %f1;
	mul.f32 	%f51, %f49, %f2;
	sub.f32 	%f52, %f50, %f51;
	mul.f32 	%f53, %f48, %f2;
	fma.rn.f32 	%f54, %f49, %f1, %f53;
	mul.f32 	%f55, %f54, %f54;
	fma.rn.f32 	%f56, %f52, %f52, %f55;
	cvt.f64.f32 	%fd34, %f56;
	add.f64 	%fd35, %fd33, %fd34;
	ld.global.nc.v2.f32 	{%f57, %f58}, [%rd24+16];
	mul.f32 	%f59, %f57, %f1;
	mul.f32 	%f60, %f58, %f2;
	sub.f32 	%f61, %f59, %f60;
	mul.f32 	%f62, %f57, %f2;
	fma.rn.f32 	%f63, %f58, %f1, %f62;
	mul.f32 	%f64, %f63, %f63;
	fma.rn.f32 	%f65, %f61, %f61, %f64;
	cvt.f64.f32 	%fd36, %f65;
	add.f64 	%fd37, %fd35, %fd36;
	ld.global.nc.v2.f32 	{%f66, %f67}, [%rd24+24];
	mul.f32 	%f68, %f66, %f1;
	mul.f32 	%f69, %f67, %f2;
	sub.f32 	%f70, %f68, %f69;
	mul.f32 	%f71, %f66, %f2;
	fma.rn.f32 	%f72, %f67, %f1, %f71;
	mul.f32 	%f73, %f72, %f72;
	fma.rn.f32 	%f74, %f70, %f70, %f73;
	cvt.f64.f32 	%fd38, %f74;
	add.f64 	%fd63, %fd37, %fd38;
	add.s32 	%r84, %r84, 8;
	add.s32 	%r83, %r83, 8;
	setp.ne.s32 	%p13, %r84, 0;
	mov.u32 	%r86, %r9;
	@%p13 bra 	$L__BB1_10;
$L__BB1_11:
	setp.eq.s32 	%p14, %r7, 0;
	@%p14 bra 	$L__BB1_19;
	add.s32 	%r66, %r7, -1;
	setp.lt.u32 	%p15, %r66, 3;
	@%p15 bra 	$L__BB1_14;
	add.s32 	%r67, %r86, %r20;
	mul.wide.s32 	%rd25, %r67, 8;
	add.s64 	%rd26, %rd1, %rd25;
	ld.global.nc.v2.f32 	{%f75, %f76}, [%rd26];
	mul.f32 	%f77, %f75, %f1;
	mul.f32 	%f78, %f76, %f2;
	sub.f32 	%f79, %f77, %f78;
	mul.f32 	%f80, %f75, %f2;
	fma.rn.f32 	%f81, %f76, %f1, %f80;
	mul.f32 	%f82, %f81, %f81;
	fma.rn.f32 	%f83, %f79, %f79, %f82;
	cvt.f64.f32 	%fd40, %f83;
	add.f64 	%fd41, %fd63, %fd40;
	ld.global.nc.v2.f32 	{%f84, %f85}, [%rd26+8];
	mul.f32 	%f86, %f84, %f1;
	mul.f32 	%f87, %f85, %f2;
	sub.f32 	%f88, %f86, %f87;
	mul.f32 	%f89, %f84, %f2;
	fma.rn.f32 	%f90, %f85, %f1, %f89;
	mul.f32 	%f91, %f90, %f90;
	fma.rn.f32 	%f92, %f88, %f88, %f91;
	cvt.f64.f32 	%fd42, %f92;
	add.f64 	%fd43, %fd41, %fd42;
	ld.global.nc.v2.f32 	{%f93, %f94}, [%rd26+16];
	mul.f32 	%f95, %f93, %f1;
	mul.f32 	%f96, %f94, %f2;
	sub.f32 	%f97, %f95, %f96;
	mul.f32 	%f98, %f93, %f2;
	fma.rn.f32 	%f99, %f94, %f1, %f98;
	mul.f32 	%f100, %f99, %f99;
	fma.rn.f32 	%f101, %f97, %f97, %f100;
	cvt.f64.f32 	%fd44, %f101;
	add.f64 	%fd45, %fd43, %fd44;
	ld.global.nc.v2.f32 	{%f102, %f103}, [%rd26+24];
	mul.f32 	%f104, %f102, %f1;
	mul.f32 	%f105, %f103, %f2;
	sub.f32 	%f106, %f104, %f105;
	mul.f32 	%f107, %f102, %f2;
	fma.rn.f32 	%f108, %f103, %f1, %f107;
	mul.f32 	%f109, %f108, %f108;
	fma.rn.f32 	%f110, %f106, %f106, %f109;
	cvt.f64.f32 	%fd46, %f110;
	add.f64 	%fd63, %fd45, %fd46;
	add.s32 	%r86, %r86, 4;
$L__BB1_14:
	setp.eq.s32 	%p16, %r8, 0;
	@%p16 bra 	$L__BB1_19;
	setp.eq.s32 	%p17, %r8, 1;
	@%p17 bra 	$L__BB1_17;
	add.s32 	%r68, %r86, %r20;
	mul.wide.s32 	%rd27, %r68, 8;
	add.s64 	%rd28, %rd1, %rd27;
	ld.global.nc.v2.f32 	{%f111, %f112}, [%rd28];
	mul.f32 	%f113, %f111, %f1;
	mul.f32 	%f114, %f112, %f2;
	sub.f32 	%f115, %f113, %f114;
	mul.f32 	%f116, %f111, %f2;
	fma.rn.f32 	%f117, %f112, %f1, %f116;
	mul.f32 	%f118, %f117, %f117;
	fma.rn.f32 	%f119, %f115, %f115, %f118;
	cvt.f64.f32 	%fd48, %f119;
	add.f64 	%fd49, %fd63, %fd48;
	ld.global.nc.v2.f32 	{%f120, %f121}, [%rd28+8];
	mul.f32 	%f122, %f120, %f1;
	mul.f32 	%f123, %f121, %f2;
	sub.f32 	%f124, %f122, %f123;
	mul.f32 	%f125, %f120, %f2;
	fma.rn.f32 	%f126, %f121, %f1, %f125;
	mul.f32 	%f127, %f126, %f126;
	fma.rn.f32 	%f128, %f124, %f124, %f127;
	cvt.f64.f32 	%fd50, %f128;
	add.f64 	%fd63, %fd49, %fd50;
	add.s32 	%r86, %r86, 2;
$L__BB1_17:
	setp.eq.s32 	%p18, %r10, 0;
	@%p18 bra 	$L__BB1_19;
	add.s32 	%r69, %r86, %r20;
	mul.wide.s32 	%rd29, %r69, 8;
	add.s64 	%rd30, %rd1, %rd29;
	ld.global.nc.v2.f32 	{%f129, %f130}, [%rd30];
	mul.f32 	%f131, %f129, %f1;
	mul.f32 	%f132, %f130, %f2;
	sub.f32 	%f133, %f131, %f132;
	mul.f32 	%f134, %f129, %f2;
	fma.rn.f32 	%f135, %f130, %f1, %f134;
	mul.f32 	%f136, %f135, %f135;
	fma.rn.f32 	%f137, %f133, %f133, %f136;
	cvt.f64.f32 	%fd51, %f137;
	add.f64 	%fd63, %fd63, %fd51;
$L__BB1_19:
	add.s32 	%r82, %r82, 1;
	add.s32 	%r81, %r81, 1;
	setp.eq.s32 	%p19, %r81, %r14;
	@%p19 bra 	$L__BB1_20;
	bra.uni 	$L__BB1_8;
$L__BB1_20:
	add.s32 	%r70, %r78, %r6;
	mul.wide.s32 	%rd31, %r70, 8;
	add.s64 	%rd32, %rd2, %rd31;
	st.global.f64 	[%rd32], %fd63;
	shl.b32 	%r71, %r78, 3;
	mov.u32 	%r72, shared_sums;
	add.s32 	%r73, %r72, %r71;
	atom.shared.add.f64 	%fd52, [%r73], %fd63;
	add.s32 	%r78, %r78, 1;
	setp.eq.s32 	%p20, %r78, %r43;
	mov.u32 	%r82, %r80;
	@%p20 bra 	$L__BB1_27;
	bra.uni 	$L__BB1_6;
$L__BB1_21:
	and.b32  	%r32, %r43, 3;
	setp.lt.u32 	%p7, %r43, 4;
	mov.b32 	%r90, 0;
	@%p7 bra 	$L__BB1_24;
	and.b32  	%r90, %r43, 2147483644;
	mov.b32 	%r88, 0;
	mov.u32 	%r54, shared_sums;
$L__BB1_23:
	add.s32 	%r52, %r88, %r6;
	mul.wide.s32 	%rd12, %r52, 8;
	add.s64 	%rd13, %rd2, %rd12;
	mov.b64 	%rd14, 0;
	st.global.u64 	[%rd13], %rd14;
	shl.b32 	%r53, %r88, 3;
	add.s32 	%r55, %r54, %r53;
	atom.shared.add.f64 	%fd16, [%r55], 0d0000000000000000;
	st.global.u64 	[%rd13+8], %rd14;
	atom.shared.add.f64 	%fd17, [%r55+8], 0d0000000000000000;
	st.global.u64 	[%rd13+16], %rd14;
	atom.shared.add.f64 	%fd18, [%r55+16], 0d0000000000000000;
	st.global.u64 	[%rd13+24], %rd14;
	atom.shared.add.f64 	%fd19, [%r55+24], 0d0000000000000000;
	add.s32 	%r88, %r88, 4;
	setp.ne.s32 	%p8, %r88, %r90;
	@%p8 bra 	$L__BB1_23;
$L__BB1_24:
	setp.eq.s32 	%p9, %r32, 0;
	@%p9 bra 	$L__BB1_27;
	mov.b32 	%r91, 0;
	mov.u32 	%r59, shared_sums;
$L__BB1_26:
	.pragma "nounroll";
	add.s32 	%r57, %r90, %r6;
	mul.wide.s32 	%rd15, %r57, 8;
	add.s64 	%rd16, %rd2, %rd15;
	mov.b64 	%rd17, 0;
	st.global.u64 	[%rd16], %rd17;
	shl.b32 	%r58, %r90, 3;
	add.s32 	%r60, %r59, %r58;
	atom.shared.add.f64 	%fd20, [%r60], 0d0000000000000000;
	add.s32 	%r90, %r90, 1;
	add.s32 	%r91, %r91, 1;
	setp.ne.s32 	%p10, %r91, %r32;
	@%p10 bra 	$L__BB1_26;
$L__BB1_27:
	setp.ge.s32 	%p21, %r92, %r43;
	bar.sync 	0;
	@%p21 bra 	$L__BB1_32;
	ld.param.u64 	%rd35, [_Z23computeModPartialWeightPK6float2S1_PdS2_Piiii_param_3];
	cvta.to.global.u64 	%rd5, %rd35;
	mov.u32 	%r75, shared_sums;
$L__BB1_29:
	shl.b32 	%r74, %r92, 3;
	add.s32 	%r76, %r75, %r74;
	ld.shared.f64 	%fd15, [%r76];
	setp.eq.f64 	%p22, %fd15, 0d0000000000000000;
	@%p22 bra 	$L__BB1_31;
	mul.wide.s32 	%rd33, %r92, 8;
	add.s64 	%rd34, %rd5, %rd33;
	atom.global.add.f64 	%fd53, [%rd34], %fd15;
$L__BB1_31:
	add.s32 	%r92, %r92, %r1;
	setp.lt.s32 	%p23, %r92, %r43;
	@%p23 bra 	$L__BB1_29;
$L__BB1_32:
	ret;

}


// ===== COMPILED SASS (sm_100) =====

	.target	sm_100

	.elftype	@"ET_EXEC"


//--------------------- .note.nv.tkinfo           --------------------------
	.section	.note.nv.tkinfo,"",@"SHT_NOTE"
	.sectionflags	@"SHF_NOTE_NV_TKINFO"
	.tkinfo
        /*0018*/ 	.word	0x00000002
        /*0030*/ 	.string	""
        /*0030*/ 	.string	"ptxas"
        /*0030*/ 	.string	"Cuda compilation tools, release 13.0, V13.0.88"
        /*0030*/ 	.string	"Build cuda_13.0.r13.0/compiler.36424714_0"
        /*0030*/ 	.string	"-arch sm_100 -m 64 "



//--------------------- .note.nv.cuinfo           --------------------------
	.section	.note.nv.cuinfo,"",@"SHT_NOTE"
	.sectionflags	@"SHF_NOTE_NV_CUINFO"
        /*0018*/ 	.short	0x0002
        /*001a*/ 	.short	0x0064
        /*001c*/ 	.short	0x0082
	.zero		2


//--------------------- .nv.info                  --------------------------
	.section	.nv.info,"",@"SHT_CUDA_INFO"
	.align	4


	//----- nvinfo : EIATTR_REGCOUNT
	.align		4
        /*0000*/ 	.byte	0x04, 0x2f
        /*0002*/ 	.short	(.L_1 - .L_0)
	.align		4
.L_0:
        /*0004*/ 	.word	index@(_Z21computeModTotalWeightPK6float2PdS2_ii)
        /*0008*/ 	.word	0x00000020


	//----- nvinfo : EIATTR_FRAME_SIZE
	.align		4
.L_1:
        /*000c*/ 	.byte	0x04, 0x11
        /*000e*/ 	.short	(.L_3 - .L_2)
	.align		4
.L_2:
        /*0010*/ 	.word	index@(_Z21computeModTotalWeightPK6float2PdS2_ii)
        /*0014*/ 	.word	0x00000000


	//----- nvinfo : EIATTR_REGCOUNT
	.align		4
.L_3:
        /*0018*/ 	.byte	0x04, 0x2f
        /*001a*/ 	.short	(.L_5 - .L_4)
	.align		4
.L_4:
        /*001c*/ 	.word	index@(_Z23computeModPartialWeightPK6float2S1_PdS2_Piiii)
        /*0020*/ 	.word	0x00000020


	//----- nvinfo : EIATTR_FRAME_SIZE
	.align		4
.L_5:
        /*0024*/ 	.byte	0x04, 0x11
        /*0026*/ 	.short	(.L_7 - .L_6)
	.align		4
.L_6:
        /*0028*/ 	.word	index@(_Z23computeModPartialWeightPK6float2S1_PdS2_Piiii)
        /*002c*/ 	.word	0x00000000


	//----- nvinfo : EIATTR_MIN_STACK_SIZE
	.align		4
.L_7:
        /*0030*/ 	.byte	0x04, 0x12
        /*0032*/ 	.short	(.L_9 - .L_8)
	.align		4
.L_8:
        /*0034*/ 	.word	index@(_Z23computeModPartialWeightPK6float2S1_PdS2_Piiii)
        /*0038*/ 	.word	0x00000000


	//----- nvinfo : EIATTR_MIN_STACK_SIZE
	.align		4
.L_9:
        /*003c*/ 	.byte	0x04, 0x12
        /*003e*/ 	.short	(.L_11 - .L_10)
	.align		4
.L_10:
        /*0040*/ 	.word	index@(_Z21computeModTotalWeightPK6float2PdS2_ii)
        /*0044*/ 	.word	0x00000000
.L_11:


//--------------------- .nv.compat                --------------------------
	.section	.nv.compat,"",@"SHT_CUDA_COMPAT_INFO"
	.align	4
        /*0000*/ 	.byte	0x02, 0x09, 0x00, 0x00, 0x02, 0x02, 0x01, 0x00, 0x02, 0x05, 0x05, 0x00, 0x03, 0x07, 0x01, 0x01
        /*0010*/ 	.byte	0x02, 0x03, 0x00, 0x00, 0x02, 0x06, 0x01, 0x00, 0x04, 0x0b, 0x08, 0x00, 0x01, 0x00, 0x00, 0x00
        /*0020*/ 	.byte	0x00, 0x00, 0x00, 0x00


//--------------------- .nv.info._Z23computeModPartialWeightPK6float2S1_PdS2_Piiii --------------------------
	.section	.nv.info._Z23computeModPartialWeightPK6float2S1_PdS2_Piiii,"",@"SHT_CUDA_INFO"
	.sectionflags	@""
	.align	4


	//----- nvinfo : EIATTR_CUDA_API_VERSION
	.align		4
        /*0000*/ 	.byte	0x04, 0x37
        /*0002*/ 	.short	(.L_13 - .L_12)
.L_12:
        /*0004*/ 	.word	0x00000082


	//----- nvinfo : EIATTR_KPARAM_INFO
	.align		4
.L_13:
        /*0008*/ 	.byte	0x04, 0x17
        /*000a*/ 	.short	(.L_15 - .L_14)
.L_14:
        /*000c*/ 	.word	0x00000000
        /*0010*/ 	.short	0x0007
        /*0012*/ 	.short	0x0030
        /*0014*/ 	.byte	0x00, 0xf0, 0x11, 0x00


	//----- nvinfo : EIATTR_KPARAM_INFO
	.align		4
.L_15:
        /*0018*/ 	.byte	0x04, 0x17
        /*001a*/ 	.short	(.L_17 - .L_16)
.L_16:
        /*001c*/ 	.word	0x00000000
        /*0020*/ 	.short	0x0006
        /*0022*/ 	.short	0x002c
        /*0024*/ 	.byte	0x00, 0xf0, 0x11, 0x00


	//----- nvinfo : EIATTR_KPARAM_INFO
	.align		4
.L_17:
        /*0028*/ 	.byte	0x04, 0x17
        /*002a*/ 	.short	(.L_19 - .L_18)
.L_18:
        /*002c*/ 	.word	0x00000000
        /*0030*/ 	.short	0x0005
        /*0032*/ 	.short	0x0028
        /*0034*/ 	.byte	0x00, 0xf0, 0x11, 0x00


	//----- nvinfo : EIATTR_KPARAM_INFO
	.align		4
.L_19:
        /*0038*/ 	.byte	0x04, 0x17
        /*003a*/ 	.short	(.L_21 - .L_20)
.L_20:
        /*003c*/ 	.word	0x00000000
        /*0040*/ 	.short	0x0004
        /*0042*/ 	.short	0x0020
        /*0044*/ 	.byte	0x00, 0xf5, 0x21, 0x00


	//----- nvinfo : EIATTR_KPARAM_INFO
	.align		4
.L_21:
        /*0048*/ 	.byte	0x04, 0x17
        /*004a*/ 	.short	(.L_23 - .L_22)
.L_22:
        /*004c*/ 	.word	0x00000000
        /*0050*/ 	.short	0x0003
        /*0052*/ 	.short	0x0018
        /*0054*/ 	.byte	0x00, 0xf5, 0x21, 0x00


	//----- nvinfo : EIATTR_KPARAM_INFO
	.align		4
.L_23:
        /*0058*/ 	.byte	0x04, 0x17
        /*005a*/ 	.short	(.L_25 - .L_24)
.L_24:
        /*005c*/ 	.word	0x00000000
        /*0060*/ 	.short	0x0002
        /*0062*/ 	.short	0x0010
        /*0064*/ 	.byte	0x00, 0xf5, 0x21, 0x00


	//----- nvinfo : EIATTR_KPARAM_INFO
	.align		4
.L_25:
        /*0068*/ 	.byte	0x04, 0x17
        /*006a*/ 	.short	(.L_27 - .L_26)
.L_26:
        /*006c*/ 	.word	0x00000000
        /*0070*/ 	.short	0x0001
        /*0072*/ 	.short	0x0008
        /*0074*/ 	.byte	0x00, 0xf5, 0x21, 0x00


	//----- nvinfo : EIATTR_KPARAM_INFO
	.align		4
.L_27:
        /*0078*/ 	.byte	0x04, 0x17
        /*007a*/ 	.short	(.L_29 - .L_28)
.L_28:
        /*007c*/ 	.word	0x00000000
        /*0080*/ 	.short	0x0000
        /*0082*/ 	.short	0x0000
        /*0084*/ 	.byte	0x00, 0xf5, 0x21, 0x00


	//----- nvinfo : EIATTR_SPARSE_MMA_MASK
	.align		4
.L_29:
        /*0088*/ 	.byte	0x03, 0x50
        /*008a*/ 	.short	0x0000


	//----- nvinfo : EIATTR_MAXREG_COUNT
	.align		4
        /*008c*/ 	.byte	0x03, 0x1b
        /*008e*/ 	.short	0x00ff


	//----- nvinfo : EIATTR_NUM_BARRIERS
	.align		4
        /*0090*/ 	.byte	0x02, 0x4c
        /*0092*/ 	.byte	0x01
	.zero		1


	//----- nvinfo : EIATTR_MERCURY_ISA_VERSION
	.align		4
        /*0094*/ 	.byte	0x03, 0x5f
        /*0096*/ 	.short	0x0101


	//----- nvinfo : EIATTR_VRC_CTA_INIT_COUNT
	.align		4
        /*0098*/ 	.byte	0x02, 0x4a
	.zero		1
	.zero		1


	//----- nvinfo : EIATTR_EXIT_INSTR_OFFSETS
	.align		4
        /*009c*/ 	.byte	0x04, 0x1c
        /*009e*/ 	.short	(.L_31 - .L_30)


	//   ....[0]....
.L_30:
        /*00a0*/ 	.word	0x00001420


	//   ....[1]....
        /*00a4*/ 	.word	0x00001530


	//----- nvinfo : EIATTR_CRS_STACK_SIZE
	.align		4
.L_31:
        /*00a8*/ 	.byte	0x04, 0x1e
        /*00aa*/ 	.short	(.L_33 - .L_32)
.L_32:
        /*00ac*/ 	.word	0x00000000


	//----- nvinfo : EIATTR_CBANK_PARAM_SIZE
	.align		4
.L_33:
        /*00b0*/ 	.byte	0x03, 0x19
        /*00b2*/ 	.short	0x0034


	//----- nvinfo : EIATTR_PARAM_CBANK
	.align		4
        /*00b4*/ 	.byte	0x04, 0x0a
        /*00b6*/ 	.short	(.L_35 - .L_34)
	.align		4
.L_34:
        /*00b8*/ 	.word	index@(.nv.constant0._Z23computeModPartialWeightPK6float2S1_PdS2_Piiii)
        /*00bc*/ 	.short	0x0380
        /*00be*/ 	.short	0x0034


	//----- nvinfo : EIATTR_SW_WAR
	.align		4
.L_35:
        /*00c0*/ 	.byte	0x04, 0x36
        /*00c2*/ 	.short	(.L_37 - .L_36)
.L_36:
        /*00c4*/ 	.word	0x00000008
.L_37:


//--------------------- .nv.info._Z21computeModTotalWeightPK6float2PdS2_ii --------------------------
	.section	.nv.info._Z21computeModTotalWeightPK6float2PdS2_ii,"",@"SHT_CUDA_INFO"
	.sectionflags	@""
	.align	4


	//----- nvinfo : EIATTR_CUDA_API_VERSION
	.align		4
        /*0000*/ 	.byte	0x04, 0x37
        /*0002*/ 	.short	(.L_39 - .L_38)
.L_38:
        /*0004*/ 	.word	0x00000082


	//----- nvinfo : EIATTR_KPARAM_INFO
	.align		4
.L_39:
        /*0008*/ 	.byte	0x04, 0x17
        /*000a*/ 	.short	(.L_41 - .L_40)
.L_40:
        /*000c*/ 	.word	0x00000000
        /*0010*/ 	.short	0x0004
        /*0012*/ 	.short	0x001c
        /*0014*/ 	.byte	0x00, 0xf0, 0x11, 0x00


	//----- nvinfo : EIATTR_KPARAM_INFO
	.align		4
.L_41:
        /*0018*/ 	.byte	0x04, 0x17
        /*001a*/ 	.short	(.L_43 - .L_42)
.L_42:
        /*001c*/ 	.word	0x00000000
        /*0020*/ 	.short	0x0003
        /*0022*/ 	.short	0x0018
        /*0024*/ 	.byte	0x00, 0xf0, 0x11, 0x00


	//----- nvinfo : EIATTR_KPARAM_INFO
	.align		4
.L_43:
        /*0028*/ 	.byte	0x04, 0x17
        /*002a*/ 	.short	(.L_45 - .L_44)
.L_44:
        /*002c*/ 	.word	0x00000000
        /*0030*/ 	.short	0x0002
        /*0032*/ 	.short	0x0010
        /*0034*/ 	.byte	0x00, 0xf5, 0x21, 0x00


	//----- nvinfo : EIATTR_KPARAM_INFO
	.align		4
.L_45:
        /*0038*/ 	.byte	0x04, 0x17
        /*003a*/ 	.short	(.L_47 - .L_46)
.L_46:
        /*003c*/ 	.word	0x00000000
        /*0040*/ 	.short	0x0001
        /*0042*/ 	.short	0x0008
        /*0044*/ 	.byte	0x00, 0xf5, 0x21, 0x00


	//----- nvinfo : EIATTR_KPARAM_INFO
	.align		4
.L_47:
        /*0048*/ 	.byte	0x04, 0x17
        /*004a*/ 	.short	(.L_49 - .L_48)
.L_48:
        /*004c*/ 	.word	0x00000000
        /*0050*/ 	.short	0x0000
        /*0052*/ 	.short	0x0000
        /*0054*/ 	.byte	0x00, 0xf5, 0x21, 0x00


	//----- nvinfo : EIATTR_SPARSE_MMA_MASK
	.align		4
.L_49:
        /*0058*/ 	.byte	0x03, 0x50
        /*005a*/ 	.short	0x0000


	//----- nvinfo : EIATTR_MAXREG_COUNT
	.align		4
        /*005c*/ 	.byte	0x03, 0x1b
        /*005e*/ 	.short	0x00ff


	//----- nvinfo : EIATTR_MERCURY_ISA_VERSION
	.align		4
        /*0060*/ 	.byte	0x03, 0x5f
        /*0062*/ 	.short	0x0101


	//----- nvinfo : EIATTR_VRC_CTA_INIT_COUNT
	.align		4
        /*0064*/ 	.byte	0x02, 0x4a
	.zero		1
	.zero		1


	//----- nvinfo : EIATTR_EXIT_INSTR_OFFSETS
	.align		4
        /*0068*/ 	.byte	0x04, 0x1c
        /*006a*/ 	.short	(.L_51 - .L_50)


	//   ....[0]....
.L_50:
        /*006c*/ 	.word	0x00000070


	//   ....[1]....
        /*0070*/ 	.word	0x00000d30


	//----- nvinfo : EIATTR_CBANK_PARAM_SIZE
	.align		4
.L_51:
        /*0074*/ 	.byte	0x03, 0x19
        /*0076*/ 	.short	0x0020


	//----- nvinfo : EIATTR_PARAM_CBANK
	.align		4
        /*0078*/ 	.byte	0x04, 0x0a
        /*007a*/ 	.short	(.L_53 - .L_52)
	.align		4
.L_52:
        /*007c*/ 	.word	index@(.nv.constant0._Z21computeModTotalWeightPK6float2PdS2_ii)
        /*0080*/ 	.short	0x0380
        /*0082*/ 	.short	0x0020


	//----- nvinfo : EIATTR_SW_WAR
	.align		4
.L_53:
        /*0084*/ 	.byte	0x04, 0x36
        /*0086*/ 	.short	(.L_55 - .L_54)
.L_54:
        /*0088*/ 	.word	0x00000008
.L_55:


//--------------------- .nv.callgraph             --------------------------
	.section	.nv.callgraph,"",@"SHT_CUDA_CALLGRAPH"
	.align	4
	.sectionentsize	8
	.align		4
        /*0000*/ 	.word	0x00000000
	.align		4
        /*0004*/ 	.word	0xffffffff
	.align		4
        /*0008*/ 	.word	0x00000000
	.align		4
        /*000c*/ 	.word	0xfffffffe
	.align		4
        /*0010*/ 	.word	0x00000000
	.align		4
        /*0014*/ 	.word	0xfffffffd
	.align		4
        /*0018*/ 	.word	0x00000000
	.align		4
        /*001c*/ 	.word	0xfffffffc


//--------------------- .text._Z23computeModPartialWeightPK6float2S1_PdS2_Piiii --------------------------
	.section	.text._Z23computeModPartialWeightPK6float2S1_PdS2_Piiii,"ax",@progbits
	.align	128
        .global         _Z23computeModPartialWeightPK6float2S1_PdS2_Piiii
        .type           _Z23computeModPartialWeightPK6float2S1_PdS2_Piiii,@function
        .size           _Z23computeModPartialWeightPK6float2S1_PdS2_Piiii,(.L_x_40 - _Z23computeModPartialWeightPK6float2S1_PdS2_Piiii)
        .other          _Z23computeModPartialWeightPK6float2S1_PdS2_Piiii,@"STO_CUDA_ENTRY STV_DEFAULT"
_Z23computeModPartialWeightPK6float2S1_PdS2_Piiii:
.text._Z23computeModPartialWeightPK6float2S1_PdS2_Piiii:
[----:B------:R-:W-:Y:S01]  /*0000*/  LDC R1, c[0x0][0x37c] ;  /* 0x0000df00ff017b82 */ /* 0x000fe20000000800 */
[----:B------:R-:W0:Y:S01]  /*0010*/  S2R R0, SR_TID.X ;  /* 0x0000000000007919 */ /* 0x000e220000002100 */
[----:B------:R-:W1:Y:S06]  /*0020*/  LDCU UR5, c[0x0][0x3a8] ;  /* 0x00007500ff0577ac */ /* 0x000e6c0008000800 */
[----:B------:R-:W2:Y:S01]  /*0030*/  S2UR UR4, SR_CTAID.X ;  /* 0x00000000000479c3 */ /* 0x000ea20000002500 */
[----:B------:R-:W-:Y:S07]  /*0040*/  BSSY.RECONVERGENT B0, `(.L_x_0) ;  /* 0x000000f000007945 */ /* 0x000fee0003800200 */
[----:B------:R-:W2:Y:S01]  /*0050*/  LDC R2, c[0x0][0x360] ;  /* 0x0000d800ff027b82 */ /* 0x000ea20000000800 */
[----:B-1----:R-:W-:-:S04]  /*0060*/  MOV R14, UR5 ;  /* 0x00000005000e7c02 */ /* 0x002fc80008000f00 */
[----:B0-----:R-:W-:Y:S01]  /*0070*/  ISETP.GE.AND P0, PT, R0, R14, PT ;  /* 0x0000000e0000720c */ /* 0x001fe20003f06270 */
[----:B--2---:R-:W-:-:S12]  /*0080*/  IMAD R3, R2, UR4, R0 ;  /* 0x0000000402037c24 */ /* 0x004fd8000f8e0200 */
[----:B------:R-:W-:Y:S05]  /*0090*/  @P0 BRA `(.L_x_1) ;  /* 0x0000000000240947 */ /* 0x000fea0003800000 */
[----:B------:R-:W0:Y:S01]  /*00a0*/  S2R R7, SR_CgaCtaId ;  /* 0x0000000000077919 */ /* 0x000e220000008800 */
[----:B------:R-:W-:Y:S02]  /*00b0*/  MOV R4, 0x400 ;  /* 0x0000040000047802 */ /* 0x000fe40000000f00 */
[----:B------:R-:W-:Y:S02]  /*00c0*/  MOV R5, R0 ;  /* 0x0000000000057202 */ /* 0x000fe40000000f00 */
[----:B0-----:R-:W-:-:S07]  /*00d0*/  LEA R4, R7, R4, 0x18 ;  /* 0x0000000407047211 */ /* 0x001fce00078ec0ff */
.L_x_2:
[----:B------:R-:W-:Y:S02]  /*00e0*/  LEA R6, R5, R4, 0x3 ;  /* 0x0000000405067211 */ /* 0x000fe400078e18ff */
[----:B------:R-:W-:-:S03]  /*00f0*/  IADD3 R5, PT, PT, R2, R5, RZ ;  /* 0x0000000502057210 */ /* 0x000fc60007ffe0ff */
[----:B------:R0:W-:Y:S01]  /*0100*/  STS.64 [R6], RZ ;  /* 0x000000ff06007388 */ /* 0x0001e20000000a00 */
[----:B------:R-:W-:-:S13]  /*0110*/  ISETP.GE.AND P0, PT, R5, R14, PT ;  /* 0x0000000e0500720c */ /* 0x000fda0003f06270 */
[----:B0-----:R-:W-:Y:S05]  /*0120*/  @!P0 BRA `(.L_x_2) ;  /* 0xfffffffc00ec8947 */ /* 0x001fea000383ffff */
.L_x_1:
[----:B------:R-:W-:Y:S05]  /*0130*/  BSYNC.RECONVERGENT B0 ;  /* 0x0000000000007941 */ /* 0x000fea0003800200 */
.L_x_0:
[----:B------:R-:W0:Y:S01]  /*0140*/  LDCU UR4, c[0x0][0x3ac] ;  /* 0x00007580ff0477ac */ /* 0x000e220008000800 */
[----:B------:R-:W-:Y:S01]  /*0150*/  BAR.SYNC.DEFER_BLOCKING 0x0 ;  /* 0x0000000000007b1d */ /* 0x000fe20000010000 */
[----:B------:R-:W-:-:S05]  /*0160*/  ISETP.GE.AND P0, PT, R14, 0x1, PT ;  /* 0x000000010e00780c */ /* 0x000fca0003f06270 */
[----:B------:R-:W1:Y:S01]  /*0170*/  LDCU.64 UR6, c[0x0][0x358] ;  /* 0x00006b00ff0677ac */ /* 0x000e620008000a00 */
[----:B------:R-:W-:Y:S01]  /*0180*/  BSSY.RECONVERGENT B0, `(.L_x_3) ;  /* 0x0000127000007945 */ /* 0x000fe20003800200 */
[----:B0-----:R-:W-:-:S13]  /*0190*/  ISETP.GE.OR P0, PT, R3, UR4, !P0 ;  /* 0x0000000403007c0c */ /* 0x001fda000c706670 */
[----:B-1----:R-:W-:Y:S05]  /*01a0*/  @P0 BRA `(.L_x_4) ;  /* 0x0000001000900947 */ /* 0x002fea0003800000 */
[----:B------:R-:W0:Y:S02]  /*01b0*/  LDC R6, c[0x0][0x3b0] ;  /* 0x0000ec00ff067b82 */ /* 0x000e240000000800 */
[----:B0-----:R-:W-:-:S13]  /*01c0*/  ISETP.GE.AND P0, PT, R6, 0x1, PT ;  /* 0x000000010600780c */ /* 0x001fda0003f06270 */
[----:B------:R-:W-:Y:S05]  /*01d0*/  @!P0 BRA `(.L_x_5) ;  /* 0x0000000c00708947 */ /* 0x000fea0003800000 */
[----:B------:R-:W0:Y:S01]  /*01e0*/  LDC.64 R24, c[0x0][0x380] ;  /* 0x0000e000ff187b82 */ /* 0x000e220000000a00 */
[C---:B------:R-:W-:Y:S01]  /*01f0*/  LOP3.LUT R4, R6.reuse, 0x7, RZ, 0xc0, !PT ;  /* 0x0000000706047812 */ /* 0x040fe200078ec0ff */
[----:B------:R-:W-:Y:S01]  /*0200*/  HFMA2 R7, -RZ, RZ, 0, 0 ;  /* 0x00000000ff077431 */ /* 0x000fe200000001ff */
[C---:B------:R-:W-:Y:S01]  /*0210*/  LOP3.LUT R5, R6.reuse, 0x3, RZ, 0xc0, !PT ;  /* 0x0000000306057812 */ /* 0x040fe200078ec0ff */
[----:B------:R-:W-:Y:S01]  /*0220*/  HFMA2 R12, -RZ, RZ, 0, 0 ;  /* 0x00000000ff0c7431 */ /* 0x000fe200000001ff */
[----:B------:R-:W-:Y:S02]  /*0230*/  LOP3.LUT R6, R6, 0x7ffffff8, RZ, 0xc0, !PT ;  /* 0x7ffffff806067812 */ /* 0x000fe400078ec0ff */
[----:B------:R-:W-:Y:S02]  /*0240*/  MOV R21, RZ ;  /* 0x000000ff00157202 */ /* 0x000fe40000000f00 */
[----:B------:R-:W-:Y:S02]  /*0250*/  IADD3 R13, PT, PT, -R6, RZ, RZ ;  /* 0x000000ff060d7210 */ /* 0x000fe40007ffe1ff */
[----:B0-----:R-:W-:-:S04]  /*0260*/  IADD3 R24, P0, PT, R24, 0x20, RZ ;  /* 0x0000002018187810 */ /* 0x001fc80007f1e0ff */
[----:B------:R-:W-:-:S09]  /*0270*/  IADD3.X R25, PT, PT, RZ, R25, RZ, P0, !PT ;  /* 0x00000019ff197210 */ /* 0x000fd200007fe4ff */
.L_x_15:
[----:B------:R-:W0:Y:S02]  /*0280*/  LDC.64 R8, c[0x0][0x3a0] ;  /* 0x0000e800ff087b82 */ /* 0x000e240000000a00 */
[----:B0-----:R-:W-:-:S06]  /*0290*/  IMAD.WIDE.U32 R8, R7, 0x4, R8 ;  /* 0x0000000407087825 */ /* 0x001fcc00078e0008 */
[----:B------:R-:W2:Y:S01]  /*02a0*/  LDG.E R8, desc[UR6][R8.64] ;  /* 0x0000000608087981 */ /* 0x000ea2000c1e1900 */
[----:B------:R-:W-:Y:S02]  /*02b0*/  CS2R R26, SRZ ;  /* 0x00000000001a7805 */ /* 0x000fe4000001ff00 */
[----:B--2---:R-:W-:-:S13]  /*02c0*/  ISETP.GE.AND P0, PT, R8, 0x1, PT ;  /* 0x000000010800780c */ /* 0x004fda0003f06270 */
[----:B------:R-:W-:Y:S05]  /*02d0*/  @!P0 BRA `(.L_x_6) ;  /* 0x0000000800dc8947 */ /* 0x000fea0003800000 */
[----:B------:R-:W-:Y:S02]  /*02e0*/  IADD3 R12, PT, PT, R21, R8, RZ ;  /* 0x00000008150c7210 */ /* 0x000fe40007ffe0ff */
[----:B------:R-:W-:Y:S02]  /*02f0*/  CS2R R26, SRZ ;  /* 0x00000000001a7805 */ /* 0x000fe4000001ff00 */
[----:B------:R-:W-:-:S07]  /*0300*/  MOV R9, RZ ;  /* 0x000000ff00097202 */ /* 0x000fce0000000f00 */
.L_x_12:
[----:B-----5:R-:W0:Y:S01]  /*0310*/  LDC.64 R10, c[0x0][0x388] ;  /* 0x0000e200ff0a7b82 */ /* 0x020e220000000a00 */
[----:B------:R-:W-:Y:S01]  /*0320*/  IMAD R15, R8, R7, R9 ;  /* 0x00000007080f7224 */ /* 0x000fe200078e0209 */
[----:B------:R-:W1:Y:S06]  /*0330*/  LDCU UR4, c[0x0][0x3ac] ;  /* 0x00007580ff0477ac */ /* 0x000e6c0008000800 */
[----:B------:R-:W2:Y:S01]  /*0340*/  LDC R22, c[0x0][0x3b0] ;  /* 0x0000ec00ff167b82 */ /* 0x000ea20000000800 */
[----:B0-----:R-:W-:-:S06]  /*0350*/  IMAD.WIDE.U32 R10, R15, 0x8, R10 ;  /* 0x000000080f0a7825 */ /* 0x001fcc00078e000a */
[----:B------:R-:W5:Y:S01]  /*0360*/  LDG.E.64.CONSTANT R10, desc[UR6][R10.64] ;  /* 0x000000060a0a7981 */ /* 0x000f62000c1e9b00 */
[----:B-1----:R-:W-:Y:S01]  /*0370*/  IMAD R15, R21, UR4, R3 ;  /* 0x00000004150f7c24 */ /* 0x002fe2000f8e0203 */
[----:B--2---:R-:W-:Y:S01]  /*0380*/  ISETP.GE.U32.AND P0, PT, R22, 0x8, PT ;  /* 0x000000081600780c */ /* 0x004fe20003f06070 */
[----:B------:R-:W-:Y:S02]  /*0390*/  HFMA2 R23, -RZ, RZ, 0, 0 ;  /* 0x00000000ff177431 */ /* 0x000fe400000001ff */
[----:B------:R-:W-:-:S10]  /*03a0*/  IMAD R20, R15, R22, RZ ;  /* 0x000000160f147224 */ /* 0x000fd400078e02ff */
[----:B------:R-:W-:Y:S05]  /*03b0*/  @!P0 BRA `(.L_x_7) ;  /* 0x0000000400408947 */ /* 0x000fea0003800000 */
[----:B------:R-:W-:Y:S02]  /*03c0*/  MOV R19, R20 ;  /* 0x0000001400137202 */ /* 0x000fe40000000f00 */
[----:B------:R-:W-:-:S07]  /*03d0*/  MOV R18, R13 ;  /* 0x0000000d00127202 */ /* 0x000fce0000000f00 */
.L_x_8:
[----:B------:R-:W-:-:S05]  /*03e0*/  IMAD.WIDE R16, R19, 0x8, R24 ;  /* 0x0000000813107825 */ /* 0x000fca00078e0218 */
[----:B------:R-:W2:Y:S02]  /*03f0*/  LDG.E.64.CONSTANT R14, desc[UR6][R16.64+-0x20] ;  /* 0xffffe006100e7981 */ /* 0x000ea4000c1e9b00 */
[----:B--2--5:R-:W-:-:S04]  /*0400*/  FMUL R23, R11, R15 ;  /* 0x0000000f0b177220 */ /* 0x024fc80000400000 */
[-C--:B------:R-:W-:Y:S01]  /*0410*/  FFMA R23, R10, R14.reuse, -R23 ;  /* 0x0000000e0a177223 */ /* 0x080fe20000000817 */
[----:B------:R-:W-:-:S04]  /*0420*/  FMUL R14, R11, R14 ;  /* 0x0000000e0b0e7220 */ /* 0x000fc80000400000 */
[----:B------:R-:W-:Y:S02]  /*0430*/  FFMA R28, R10, R15, R14 ;  /* 0x0000000f0a1c7223 */ /* 0x000fe4000000000e */
[----:B------:R-:W2:Y:S02]  /*0440*/  LDG.E.64.CONSTANT R14, desc[UR6][R16.64+-0x18] ;  /* 0xffffe806100e7981 */ /* 0x000ea4000c1e9b00 */
[----:B------:R-:W-:-:S04]  /*0450*/  FMUL R28, R28, R28 ;  /* 0x0000001c1c1c7220 */ /* 0x000fc80000400000 */
[----:B------:R-:W-:-:S04]  /*0460*/  FFMA R23, R23, R23, R28 ;  /* 0x0000001717177223 */ /* 0x000fc8000000001c */
[----:B------:R-:W0:Y:S02]  /*0470*/  F2F.F64.F32 R28, R23 ;  /* 0x00000017001c7310 */ /* 0x000e240000201800 */
[----:B0-----:R-:W-:Y:S01]  /*0480*/  DADD R28, R28, R26 ;  /* 0x000000001c1c7229 */ /* 0x001fe2000000001a */
[----:B--2---:R-:W-:-:S04]  /*0490*/  FMUL R27, R11, R15 ;  /* 0x0000000f0b1b7220 */ /* 0x004fc80000400000 */
[-C--:B------:R-:W-:Y:S01]  /*04a0*/  FFMA R23, R10, R14.reuse, -R27 ;  /* 0x0000000e0a177223 */ /* 0x080fe2000000081b */
[----:B------:R-:W-:-:S04]  /*04b0*/  FMUL R14, R11, R14 ;  /* 0x0000000e0b0e7220 */ /* 0x000fc80000400000 */
[----:B------:R-:W-:Y:S02]  /*04c0*/  FFMA R26, R10, R15, R14 ;  /* 0x0000000f0a1a7223 */ /* 0x000fe4000000000e */
[----:B------:R-:W2:Y:S02]  /*04d0*/  LDG.E.64.CONSTANT R14, desc[UR6][R16.64+-0x10] ;  /* 0xfffff006100e7981 */ /* 0x000ea4000c1e9b00 */
[----:B------:R-:W-:-:S04]  /*04e0*/  FMUL R26, R26, R26 ;  /* 0x0000001a1a1a7220 */ /* 0x000fc80000400000 */
[----:B------:R-:W-:-:S06]  /*04f0*/  FFMA R26, R23, R23, R26 ;  /* 0x00000017171a7223 */ /* 0x000fcc000000001a */
        /* <DEDUP_REMOVED lines=29> */
[C---:B--2---:R-:W-:Y:S01]  /*06d0*/  FMUL R23, R11.reuse, R15 ;  /* 0x0000000f0b177220 */ /* 0x044fe20000400000 */
[----:B------:R-:W-:-:S03]  /*06e0*/  FMUL R26, R11, R14 ;  /* 0x0000000e0b1a7220 */ /* 0x000fc60000400000 */
[C---:B------:R-:W-:Y:S01]  /*06f0*/  FFMA R23, R10.reuse, R14, -R23 ;  /* 0x0000000e0a177223 */ /* 0x040fe20000000817 */
[----:B------:R-:W-:Y:S02]  /*0700*/  FFMA R26, R10, R15, R26 ;  /* 0x0000000f0a1a7223 */ /* 0x000fe4000000001a */
[----:B------:R-:W2:Y:S04]  /*0710*/  LDG.E.64.CONSTANT R14, desc[UR6][R16.64+0x10] ;  /* 0x00001006100e7981 */ /* 0x000ea8000c1e9b00 */
[----:B------:R-:W3:Y:S01]  /*0720*/  LDG.E.64.CONSTANT R16, desc[UR6][R16.64+0x18] ;  /* 0x0000180610107981 */ /* 0x000ee2000c1e9b00 */
[----:B------:R-:W-:Y:S01]  /*0730*/  FMUL R26, R26, R26 ;  /* 0x0000001a1a1a7220 */ /* 0x000fe20000400000 */
[----:B------:R-:W-:Y:S02]  /*0740*/  IADD3 R18, PT, PT, R18, 0x8, RZ ;  /* 0x0000000812127810 */ /* 0x000fe40007ffe0ff */
[----:B------:R-:W-:Y:S01]  /*0750*/  IADD3 R19, PT, PT, R19, 0x8, RZ ;  /* 0x0000000813137810 */ /* 0x000fe20007ffe0ff */
[----:B------:R-:W-:Y:S01]  /*0760*/  FFMA R23, R23, R23, R26 ;  /* 0x0000001717177223 */ /* 0x000fe2000000001a */
[----:B------:R-:W-:-:S03]  /*0770*/  ISETP.NE.AND P0, PT, R18, RZ, PT ;  /* 0x000000ff1200720c */ /* 0x000fc60003f05270 */
[----:B------:R-:W0:Y:S02]  /*0780*/  F2F.F64.F32 R26, R23 ;  /* 0x00000017001a7310 */ /* 0x000e240000201800 */
[----:B0-----:R-:W-:Y:S01]  /*0790*/  DADD R26, R28, R26 ;  /* 0x000000001c1a7229 */ /* 0x001fe2000000001a */
[----:B--2---:R-:W-:-:S04]  /*07a0*/  FMUL R29, R11, R15 ;  /* 0x0000000f0b1d7220 */ /* 0x004fc80000400000 */
[-C--:B------:R-:W-:Y:S01]  /*07b0*/  FFMA R23, R10, R14.reuse, -R29 ;  /* 0x0000000e0a177223 */ /* 0x080fe2000000081d */
[----:B------:R-:W-:-:S04]  /*07c0*/  FMUL R14, R11, R14 ;  /* 0x0000000e0b0e7220 */ /* 0x000fc80000400000 */
[----:B------:R-:W-:-:S04]  /*07d0*/  FFMA R14, R10, R15, R14 ;  /* 0x0000000f0a0e7223 */ /* 0x000fc8000000000e */
[----:B------:R-:W-:-:S04]  /*07e0*/  FMUL R14, R14, R14 ;  /* 0x0000000e0e0e7220 */ /* 0x000fc80000400000 */
[----:B------:R-:W-:-:S04]  /*07f0*/  FFMA R28, R23, R23, R14 ;  /* 0x00000017171c7223 */ /* 0x000fc8000000000e */
[----:B------:R-:W0:Y:S02]  /*0800*/  F2F.F64.F32 R14, R28 ;  /* 0x0000001c000e7310 */ /* 0x000e240000201800 */
[----:B0-----:R-:W-:Y:S01]  /*0810*/  DADD R26, R26, R14 ;  /* 0x000000001a1a7229 */ /* 0x001fe2000000000e */
[----:B---3--:R-:W-:-:S04]  /*0820*/  FMUL R15, R11, R16 ;  /* 0x000000100b0f7220 */ /* 0x008fc80000400000 */
[-C--:B------:R-:W-:Y:S01]  /*0830*/  FFMA R15, R10, R17.reuse, R15 ;  /* 0x000000110a0f7223 */ /* 0x080fe2000000000f */
[----:B------:R-:W-:-:S03]  /*0840*/  FMUL R17, R11, R17 ;  /* 0x000000110b117220 */ /* 0x000fc60000400000 */
[----:B------:R-:W-:Y:S01]  /*0850*/  FMUL R14, R15, R15 ;  /* 0x0000000f0f0e7220 */ /* 0x000fe20000400000 */
[----:B------:R-:W-:-:S04]  /*0860*/  FFMA R17, R10, R16, -R17 ;  /* 0x000000100a117223 */ /* 0x000fc80000000811 */
[----:B------:R-:W-:-:S06]  /*0870*/  FFMA R14, R17, R17, R14 ;  /* 0x00000011110e7223 */ /* 0x000fcc000000000e */
[----:B------:R-:W0:Y:S02]  /*0880*/  F2F.F64.F32 R14, R14 ;  /* 0x0000000e000e7310 */ /* 0x000e240000201800 */
[----:B0-----:R-:W-:Y:S01]  /*0890*/  DADD R26, R26, R14 ;  /* 0x000000001a1a7229 */ /* 0x001fe2000000000e */
[----:B------:R-:W-:Y:S10]  /*08a0*/  @P0 BRA `(.L_x_8) ;  /* 0xfffffff800cc0947 */ /* 0x000ff4000383ffff */
[----:B------:R-:W-:-:S07]  /*08b0*/  MOV R23, R6 ;  /* 0x0000000600177202 */ /* 0x000fce0000000f00 */
.L_x_7:
[----:B------:R-:W-:-:S13]  /*08c0*/  ISETP.NE.AND P0, PT, R4, RZ, PT ;  /* 0x000000ff0400720c */ /* 0x000fda0003f05270 */
[----:B------:R-:W-:Y:S05]  /*08d0*/  @!P0 BRA `(.L_x_9) ;  /* 0x00000004004c8947 */ /* 0x000fea0003800000 */
[----:B------:R-:W-:Y:S02]  /*08e0*/  IADD3 R14, PT, PT, R4, -0x1, RZ ;  /* 0xffffffff040e7810 */ /* 0x000fe40007ffe0ff */
[----:B------:R-:W-:Y:S02]  /*08f0*/  ISETP.NE.AND P1, PT, R5, RZ, PT ;  /* 0x000000ff0500720c */ /* 0x000fe40003f25270 */
[----:B------:R-:W-:-:S13]  /*0900*/  ISETP.GE.U32.AND P0, PT, R14, 0x3, PT ;  /* 0x000000030e00780c */ /* 0x000fda0003f06070 */
[----:B------:R-:W-:Y:S05]  /*0910*/  @!P0 BRA `(.L_x_10) ;  /* 0x0000000000a08947 */ /* 0x000fea0003800000 */
[----:B------:R-:W0:Y:S01]  /*0920*/  LDC.64 R18, c[0x0][0x380] ;  /* 0x0000e000ff127b82 */ /* 0x000e220000000a00 */
[----:B------:R-:W-:-:S05]  /*0930*/  IADD3 R15, PT, PT, R20, R23, RZ ;  /* 0x00000017140f7210 */ /* 0x000fca0007ffe0ff */
[----:B0-----:R-:W-:-:S05]  /*0940*/  IMAD.WIDE R18, R15, 0x8, R18 ;  /* 0x000000080f127825 */ /* 0x001fca00078e0212 */
[----:B------:R-:W2:Y:S02]  /*0950*/  LDG.E.64.CONSTANT R14, desc[UR6][R18.64] ;  /* 0x00000006120e7981 */ /* 0x000ea4000c1e9b00 */
[----:B--2--5:R-:W-:-:S04]  /*0960*/  FMUL R17, R11, R15 ;  /* 0x0000000f0b117220 */ /* 0x024fc80000400000 */
[CC--:B------:R-:W-:Y:S01]  /*0970*/  FFMA R28, R10.reuse, R14.reuse, -R17 ;  /* 0x0000000e0a1c7223 */ /* 0x0c0fe20000000811 */
[----:B------:R-:W-:Y:S01]  /*0980*/  FMUL R14, R11, R14 ;  /* 0x0000000e0b0e7220 */ /* 0x000fe20000400000 */
[----:B------:R-:W2:Y:S03]  /*0990*/  LDG.E.64.CONSTANT R16, desc[UR6][R18.64+0x10] ;  /* 0x0000100612107981 */ /* 0x000ea6000c1e9b00 */
[----:B------:R-:W-:Y:S02]  /*09a0*/  FFMA R29, R10, R15, R14 ;  /* 0x0000000f0a1d7223 */ /* 0x000fe4000000000e */
[----:B------:R-:W3:Y:S04]  /*09b0*/  LDG.E.64.CONSTANT R14, desc[UR6][R18.64+0x8] ;  /* 0x00000806120e7981 */ /* 0x000ee8000c1e9b00 */
[----:B------:R-:W4:Y:S01]  /*09c0*/  LDG.E.64.CONSTANT R18, desc[UR6][R18.64+0x18] ;  /* 0x0000180612127981 */ /* 0x000f22000c1e9b00 */
[----:B------:R-:W-:-:S04]  /*09d0*/  FMUL R29, R29, R29 ;  /* 0x0000001d1d1d7220 */ /* 0x000fc80000400000 */
[----:B------:R-:W-:-:S06]  /*09e0*/  FFMA R29, R28, R28, R29 ;  /* 0x0000001c1c1d7223 */ /* 0x000fcc000000001d */
[----:B------:R-:W0:Y:S02]  /*09f0*/  F2F.F64.F32 R28, R29 ;  /* 0x0000001d001c7310 */ /* 0x000e240000201800 */
[----:B0-----:R-:W-:Y:S01]  /*0a00*/  DADD R28, R26, R28 ;  /* 0x000000001a1c7229 */ /* 0x001fe2000000001c */
[----:B------:R-:W-:Y:S01]  /*0a10*/  IADD3 R23, PT, PT, R23, 0x4, RZ ;  /* 0x0000000417177810 */ /* 0x000fe20007ffe0ff */
[----:B---3--:R-:W-:-:S04]  /*0a20*/  FMUL R27, R11, R14 ;  /* 0x0000000e0b1b7220 */ /* 0x008fc80000400000 */
[----:B------:R-:W-:Y:S01]  /*0a30*/  FFMA R26, R10, R15, R27 ;  /* 0x0000000f0a1a7223 */ /* 0x000fe2000000001b */
[C---:B--2---:R-:W-:Y:S01]  /*0a40*/  FMUL R27, R11.reuse, R17 ;  /* 0x000000110b1b7220 */ /* 0x044fe20000400000 */
[----:B------:R-:W-:-:S03]  /*0a50*/  FMUL R15, R11, R15 ;  /* 0x0000000f0b0f7220 */ /* 0x000fc60000400000 */
[CC--:B------:R-:W-:Y:S01]  /*0a60*/  FFMA R27, R10.reuse, R16.reuse, -R27 ;  /* 0x000000100a1b7223 */ /* 0x0c0fe2000000081b */
[C---:B------:R-:W-:Y:S01]  /*0a70*/  FMUL R16, R11.reuse, R16 ;  /* 0x000000100b107220 */ /* 0x040fe20000400000 */
[----:B------:R-:W-:Y:S01]  /*0a80*/  FFMA R15, R10, R14, -R15 ;  /* 0x0000000e0a0f7223 */ /* 0x000fe2000000080f */
[----:B------:R-:W-:Y:S02]  /*0a90*/  FMUL R26, R26, R26 ;  /* 0x0000001a1a1a7220 */ /* 0x000fe40000400000 */
[----:B------:R-:W-:Y:S01]  /*0aa0*/  FFMA R16, R10, R17, R16 ;  /* 0x000000110a107223 */ /* 0x000fe20000000010 */
[----:B----4-:R-:W-:Y:S01]  /*0ab0*/  FMUL R17, R11, R18 ;  /* 0x000000120b117220 */ /* 0x010fe20000400000 */
[----:B------:R-:W-:Y:S02]  /*0ac0*/  FFMA R26, R15, R15, R26 ;  /* 0x0000000f0f1a7223 */ /* 0x000fe4000000001a */
[----:B------:R-:W-:Y:S01]  /*0ad0*/  FMUL R16, R16, R16 ;  /* 0x0000001010107220 */ /* 0x000fe20000400000 */
[-C--:B------:R-:W-:Y:S01]  /*0ae0*/  FFMA R17, R10, R19.reuse, R17 ;  /* 0x000000130a117223 */ /* 0x080fe20000000011 */
[----:B------:R-:W0:Y:S01]  /*0af0*/  F2F.F64.F32 R14, R26 ;  /* 0x0000001a000e7310 */ /* 0x000e220000201800 */
[----:B------:R-:W-:Y:S01]  /*0b00*/  FMUL R19, R11, R19 ;  /* 0x000000130b137220 */ /* 0x000fe20000400000 */
[----:B------:R-:W-:-:S03]  /*0b10*/  FFMA R16, R27, R27, R16 ;  /* 0x0000001b1b107223 */ /* 0x000fc60000000010 */
[----:B------:R-:W-:Y:S01]  /*0b20*/  FFMA R19, R10, R18, -R19 ;  /* 0x000000120a137223 */ /* 0x000fe20000000813 */
[----:B------:R-:W-:Y:S02]  /*0b30*/  FMUL R18, R17, R17 ;  /* 0x0000001111127220 */ /* 0x000fe40000400000 */
[----:B------:R-:W1:Y:S02]  /*0b40*/  F2F.F64.F32 R16, R16 ;  /* 0x0000001000107310 */ /* 0x000e640000201800 */
[----:B------:R-:W-:Y:S01]  /*0b50*/  FFMA R18, R19, R19, R18 ;  /* 0x0000001313127223 */ /* 0x000fe20000000012 */
[----:B0-----:R-:W-:-:S05]  /*0b60*/  DADD R14, R28, R14 ;  /* 0x000000001c0e7229 */ /* 0x001fca000000000e */
[----:B------:R-:W0:Y:S03]  /*0b70*/  F2F.F64.F32 R26, R18 ;  /* 0x00000012001a7310 */ /* 0x000e260000201800 */
[----:B-1----:R-:W-:-:S08]  /*0b80*/  DADD R14, R14, R16 ;  /* 0x000000000e0e7229 */ /* 0x002fd00000000010 */
[----:B0-----:R-:W-:-:S11]  /*0b90*/  DADD R26, R14, R26 ;  /* 0x000000000e1a7229 */ /* 0x001fd6000000001a */
.L_x_10:
[----:B------:R-:W-:Y:S05]  /*0ba0*/  @!P1 BRA `(.L_x_9) ;  /* 0x0000000000989947 */ /* 0x000fea0003800000 */
[----:B------:R-:W-:Y:S02]  /*0bb0*/  ISETP.NE.AND P0, PT, R5, 0x1, PT ;  /* 0x000000010500780c */ /* 0x000fe40003f05270 */
[----:B------:R-:W-:-:S11]  /*0bc0*/  LOP3.LUT P1, RZ, R22, 0x1, RZ, 0xc0, !PT ;  /* 0x0000000116ff7812 */ /* 0x000fd6000782c0ff */
[----:B------:R-:W-:Y:S05]  /*0bd0*/  @!P0 BRA `(.L_x_11) ;  /* 0x0000000000588947 */ /* 0x000fea0003800000 */
[----:B------:R-:W0:Y:S01]  /*0be0*/  LDC.64 R16, c[0x0][0x380] ;  /* 0x0000e000ff107b82 */ /* 0x000e220000000a00 */
[----:B------:R-:W-:-:S05]  /*0bf0*/  IADD3 R15, PT, PT, R20, R23, RZ ;  /* 0x00000017140f7210 */ /* 0x000fca0007ffe0ff */
[----:B0-----:R-:W-:-:S05]  /*0c00*/  IMAD.WIDE R16, R15, 0x8, R16 ;  /* 0x000000080f107825 */ /* 0x001fca00078e0210 */
[----:B------:R-:W2:Y:S04]  /*0c10*/  LDG.E.64.CONSTANT R14, desc[UR6][R16.64] ;  /* 0x00000006100e7981 */ /* 0x000ea8000c1e9b00 */
[----:B------:R-:W3:Y:S01]  /*0c20*/  LDG.E.64.CONSTANT R16, desc[UR6][R16.64+0x8] ;  /* 0x0000080610107981 */ /* 0x000ee2000c1e9b00 */
[----:B------:R-:W-:Y:S01]  /*0c30*/  IADD3 R23, PT, PT, R23, 0x2, RZ ;  /* 0x0000000217177810 */ /* 0x000fe20007ffe0ff */
[C---:B--2--5:R-:W-:Y:S01]  /*0c40*/  FMUL R18, R11.reuse, R14 ;  /* 0x0000000e0b127220 */ /* 0x064fe20000400000 */
[----:B------:R-:W-:-:S03]  /*0c50*/  FMUL R19, R11, R15 ;  /* 0x0000000f0b137220 */ /* 0x000fc60000400000 */
[C---:B------:R-:W-:Y:S01]  /*0c60*/  FFMA R18, R10.reuse, R15, R18 ;  /* 0x0000000f0a127223 */ /* 0x040fe20000000012 */
[----:B------:R-:W-:-:S03]  /*0c70*/  FFMA R14, R10, R14, -R19 ;  /* 0x0000000e0a0e7223 */ /* 0x000fc60000000813 */
[----:B------:R-:W-:Y:S01]  /*0c80*/  FMUL R15, R18, R18 ;  /* 0x00000012120f7220 */ /* 0x000fe20000400000 */
[C---:B---3--:R-:W-:Y:S01]  /*0c90*/  FMUL R22, R11.reuse, R16 ;  /* 0x000000100b167220 */ /* 0x048fe20000400000 */
[-C--:B------:R-:W-:Y:S02]  /*0ca0*/  FMUL R19, R11, R17.reuse ;  /* 0x000000110b137220 */ /* 0x080fe40000400000 */
[----:B------:R-:W-:Y:S01]  /*0cb0*/  FFMA R18, R14, R14, R15 ;  /* 0x0000000e0e127223 */ /* 0x000fe2000000000f */
[C---:B------:R-:W-:Y:S01]  /*0cc0*/  FFMA R22, R10.reuse, R17, R22 ;  /* 0x000000110a167223 */ /* 0x040fe20000000016 */
[----:B------:R-:W-:Y:S02]  /*0cd0*/  FFMA R19, R10, R16, -R19 ;  /* 0x000000100a137223 */ /* 0x000fe40000000813 */
[----:B------:R-:W0:Y:S01]  /*0ce0*/  F2F.F64.F32 R16, R18 ;  /* 0x0000001200107310 */ /* 0x000e220000201800 */
[----:B------:R-:W-:-:S04]  /*0cf0*/  FMUL R22, R22, R22 ;  /* 0x0000001616167220 */ /* 0x000fc80000400000 */
[----:B------:R-:W-:-:S06]  /*0d00*/  FFMA R14, R19, R19, R22 ;  /* 0x00000013130e7223 */ /* 0x000fcc0000000016 */
[----:B------:R-:W1:Y:S01]  /*0d10*/  F2F.F64.F32 R14, R14 ;  /* 0x0000000e000e7310 */ /* 0x000e620000201800 */
[----:B0-----:R-:W-:-:S08]  /*0d20*/  DADD R16, R26, R16 ;  /* 0x000000001a107229 */ /* 0x001fd00000000010 */
[----:B-1----:R-:W-:-:S11]  /*0d30*/  DADD R26, R16, R14 ;  /* 0x00000000101a7229 */ /* 0x002fd6000000000e */
.L_x_11:
[----:B------:R-:W-:Y:S05]  /*0d40*/  @!P1 BRA `(.L_x_9) ;  /* 0x0000000000309947 */ /* 0x000fea0003800000 */
[----:B------:R-:W0:Y:S01]  /*0d50*/  LDC.64 R14, c[0x0][0x380] ;  /* 0x0000e000ff0e7b82 */ /* 0x000e220000000a00 */
[----:B------:R-:W-:-:S05]  /*0d60*/  IADD3 R17, PT, PT, R20, R23, RZ ;  /* 0x0000001714117210 */ /* 0x000fca0007ffe0ff */
[----:B0-----:R-:W-:-:S06]  /*0d70*/  IMAD.WIDE R14, R17, 0x8, R14 ;  /* 0x00000008110e7825 */ /* 0x001fcc00078e020e */
[----:B------:R-:W2:Y:S02]  /*0d80*/  LDG.E.64.CONSTANT R14, desc[UR6][R14.64] ;  /* 0x000000060e0e7981 */ /* 0x000ea4000c1e9b00 */
[C---:B--2--5:R-:W-:Y:S01]  /*0d90*/  FMUL R17, R11.reuse, R14 ;  /* 0x0000000e0b117220 */ /* 0x064fe20000400000 */
[----:B------:R-:W-:-:S03]  /*0da0*/  FMUL R11, R11, R15 ;  /* 0x0000000f0b0b7220 */ /* 0x000fc60000400000 */
[C---:B------:R-:W-:Y:S01]  /*0db0*/  FFMA R17, R10.reuse, R15, R17 ;  /* 0x0000000f0a117223 */ /* 0x040fe20000000011 */
[----:B------:R-:W-:-:S03]  /*0dc0*/  FFMA R11, R10, R14, -R11 ;  /* 0x0000000e0a0b7223 */ /* 0x000fc6000000080b */
[----:B------:R-:W-:-:S04]  /*0dd0*/  FMUL R10, R17, R17 ;  /* 0x00000011110a7220 */ /* 0x000fc80000400000 */
[----:B------:R-:W-:-:S06]  /*0de0*/  FFMA R10, R11, R11, R10 ;  /* 0x0000000b0b0a7223 */ /* 0x000fcc000000000a */
[----:B------:R-:W0:Y:S02]  /*0df0*/  F2F.F64.F32 R10, R10 ;  /* 0x0000000a000a7310 */ /* 0x000e240000201800 */
[----:B0-----:R-:W-:-:S11]  /*0e00*/  DADD R26, R26, R10 ;  /* 0x000000001a1a7229 */ /* 0x001fd6000000000a */
.L_x_9:
[----:B------:R-:W-:Y:S02]  /*0e10*/  IADD3 R9, PT, PT, R9, 0x1, RZ ;  /* 0x0000000109097810 */ /* 0x000fe40007ffe0ff */
[----:B------:R-:W-:Y:S02]  /*0e20*/  IADD3 R21, PT, PT, R21, 0x1, RZ ;  /* 0x0000000115157810 */ /* 0x000fe40007ffe0ff */
[----:B------:R-:W-:-:S13]  /*0e30*/  ISETP.NE.AND P0, PT, R9, R8, PT ;  /* 0x000000080900720c */ /* 0x000fda0003f05270 */
[----:B------:R-:W-:Y:S05]  /*0e40*/  @P0 BRA `(.L_x_12) ;  /* 0xfffffff400300947 */ /* 0x000fea000383ffff */
.L_x_6:
[----:B------:R-:W0:Y:S01]  /*0e50*/  LDCU UR4, c[0x0][0x3a8] ;  /* 0x00007500ff0477ac */ /* 0x000e220008000800 */
[----:B------:R-:W1:Y:S01]  /*0e60*/  LDC.64 R8, c[0x0][0x390] ;  /* 0x0000e400ff087b82 */ /* 0x000e620000000a00 */
[----:B------:R-:W-:Y:S07]  /*0e70*/  BSSY.RECONVERGENT B1, `(.L_x_13) ;  /* 0x000000d000017945 */ /* 0x000fee0003800200 */
[----:B------:R-:W2:Y:S01]  /*0e80*/  S2UR UR5, SR_CgaCtaId ;  /* 0x00000000000579c3 */ /* 0x000ea20000008800 */
[----:B0-----:R-:W-:Y:S01]  /*0e90*/  MOV R14, UR4 ;  /* 0x00000004000e7c02 */ /* 0x001fe20008000f00 */
[----:B------:R-:W-:-:S04]  /*0ea0*/  UMOV UR4, 0x400 ;  /* 0x0000040000047882 */ /* 0x000fc80000000000 */
[----:B-----5:R-:W-:-:S04]  /*0eb0*/  IMAD R11, R3, R14, R7 ;  /* 0x0000000e030b7224 */ /* 0x020fc800078e0207 */
[----:B-1----:R-:W-:-:S05]  /*0ec0*/  IMAD.WIDE R8, R11, 0x8, R8 ;  /* 0x000000080b087825 */ /* 0x002fca00078e0208 */
[----:B------:R0:W-:Y:S01]  /*0ed0*/  STG.E.64 desc[UR6][R8.64], R26 ;  /* 0x0000001a08007986 */ /* 0x0001e2000c101b06 */
[----:B--2---:R-:W-:-:S06]  /*0ee0*/  ULEA UR4, UR5, UR4, 0x18 ;  /* 0x0000000405047291 */ /* 0x004fcc000f8ec0ff */
[----:B------:R-:W-:-:S07]  /*0ef0*/  LEA R15, R7, UR4, 0x3 ;  /* 0x00000004070f7c11 */ /* 0x000fce000f8e18ff */
.L_x_14:
[----:B0-----:R-:W0:Y:S02]  /*0f00*/  LDS.64 R8, [R15] ;  /* 0x000000000f087984 */ /* 0x001e240000000a00 */
[----:B0-----:R-:W-:-:S07]  /*0f10*/  DADD R10, R26, R8 ;  /* 0x000000001a0a7229 */ /* 0x001fce0000000008 */
[----:B------:R-:W0:Y:S02]  /*0f20*/  ATOMS.CAST.SPIN.64 P0, [R15], R8, R10 ;  /* 0x000000080f00758d */ /* 0x000e24000180040a */
[----:B0-----:R-:W-:Y:S05]  /*0f30*/  @!P0 BRA `(.L_x_14) ;  /* 0xfffffffc00f08947 */ /* 0x001fea000383ffff */
[----:B------:R-:W-:Y:S05]  /*0f40*/  BSYNC.RECONVERGENT B1 ;  /* 0x0000000000017941 */ /* 0x000fea0003800200 */
.L_x_13:
[----:B------:R-:W-:-:S04]  /*0f50*/  IADD3 R7, PT, PT, R7, 0x1, RZ ;  /* 0x0000000107077810 */ /* 0x000fc80007ffe0ff */
[----:B------:R-:W-:-:S13]  /*0f60*/  ISETP.NE.AND P0, PT, R7, R14, PT ;  /* 0x0000000e0700720c */ /* 0x000fda0003f05270 */
[----:B------:R-:W-:Y:S05]  /*0f70*/  @!P0 BRA `(.L_x_4) ;  /* 0x00000004001c8947 */ /* 0x000fea0003800000 */
[----:B------:R-:W-:Y:S01]  /*0f80*/  MOV R21, R12 ;  /* 0x0000000c00157202 */ /* 0x000fe20000000f00 */
[----:B------:R-:W-:Y:S06]  /*0f90*/  BRA `(.L_x_15) ;  /* 0xfffffff000b87947 */ /* 0x000fec000383ffff */
.L_x_5:
[C---:B------:R-:W-:Y:S01]  /*0fa0*/  ISETP.GE.U32.AND P0, PT, R14.reuse, 0x4, PT ;  /* 0x000000040e00780c */ /* 0x040fe20003f06070 */
[----:B------:R-:W-:Y:S01]  /*0fb0*/  HFMA2 R8, -RZ, RZ, 0, 0 ;  /* 0x00000000ff087431 */ /* 0x000fe200000001ff */
[----:B------:R-:W-:-:S11]  /*0fc0*/  LOP3.LUT R9, R14, 0x3, RZ, 0xc0, !PT ;  /* 0x000000030e097812 */ /* 0x000fd600078ec0ff */
[----:B------:R-:W-:Y:S05]  /*0fd0*/  @!P0 BRA `(.L_x_16) ;  /* 0x0000000000a88947 */ /* 0x000fea0003800000 */
[----:B------:R-:W0:Y:S01]  /*0fe0*/  S2R R5, SR_CgaCtaId ;  /* 0x0000000000057919 */ /* 0x000e220000008800 */
[----:B------:R-:W-:Y:S02]  /*0ff0*/  MOV R12, 0x400 ;  /* 0x00000400000c7802 */ /* 0x000fe40000000f00 */
[----:B------:R-:W-:Y:S02]  /*1000*/  LOP3.LUT R8, R14, 0x7ffffffc, RZ, 0xc0, !PT ;  /* 0x7ffffffc0e087812 */ /* 0x000fe400078ec0ff */
[----:B------:R-:W-:Y:S02]  /*1010*/  MOV R13, RZ ;  /* 0x000000ff000d7202 */ /* 0x000fe40000000f00 */
[----:B0-----:R-:W-:-:S07]  /*1020*/  LEA R12, R5, R12, 0x18 ;  /* 0x0000000c050c7211 */ /* 0x001fce00078ec0ff */
.L_x_25:
[----:B0-----:R-:W0:Y:S01]  /*1030*/  LDCU UR4, c[0x0][0x3a8] ;  /* 0x00007500ff0477ac */ /* 0x001e220008000800 */
[----:B-123--:R-:W1:Y:S01]  /*1040*/  LDC.64 R10, c[0x0][0x390] ;  /* 0x0000e400ff0a7b82 */ /* 0x00ee620000000a00 */
[----:B------:R-:W-:Y:S01]  /*1050*/  BSSY.RECONVERGENT B1, `(.L_x_17) ;  /* 0x000000a000017945 */ /* 0x000fe20003800200 */
[----:B------:R-:W-:Y:S02]  /*1060*/  LEA R15, R13, R12, 0x3 ;  /* 0x0000000c0d0f7211 */ /* 0x000fe400078e18ff */
[----:B0-----:R-:W-:-:S05]  /*1070*/  MOV R14, UR4 ;  /* 0x00000004000e7c02 */ /* 0x001fca0008000f00 */
[----:B------:R-:W-:-:S04]  /*1080*/  IMAD R5, R3, R14, R13 ;  /* 0x0000000e03057224 */ /* 0x000fc800078e020d */
[----:B-1----:R-:W-:-:S05]  /*1090*/  IMAD.WIDE R10, R5, 0x8, R10 ;  /* 0x00000008050a7825 */ /* 0x002fca00078e020a */
[----:B------:R0:W-:Y:S02]  /*10a0*/  STG.E.64 desc[UR6][R10.64], RZ ;  /* 0x000000ff0a007986 */ /* 0x0001e4000c101b06 */
.L_x_18:
[----:B------:R-:W1:Y:S02]  /*10b0*/  LDS.64 R4, [R15] ;  /* 0x000000000f047984 */ /* 0x000e640000000a00 */
[----:B-1----:R-:W-:-:S07]  /*10c0*/  DADD R6, RZ, R4 ;  /* 0x00000000ff067229 */ /* 0x002fce0000000004 */
[----:B------:R-:W1:Y:S02]  /*10d0*/  ATOMS.CAST.SPIN.64 P0, [R15], R4, R6 ;  /* 0x000000040f00758d */ /* 0x000e640001800406 */
[----:B-1----:R-:W-:Y:S05]  /*10e0*/  @!P0 BRA `(.L_x_18) ;  /* 0xfffffffc00f08947 */ /* 0x002fea000383ffff */
[----:B------:R-:W-:Y:S05]  /*10f0*/  BSYNC.RECONVERGENT B1 ;  /* 0x0000000000017941 */ /* 0x000fea0003800200 */
.L_x_17:
[----:B------:R1:W-:Y:S01]  /*1100*/  STG.E.64 desc[UR6][R10.64+0x8], RZ ;  /* 0x000008ff0a007986 */ /* 0x0003e2000c101b06 */
[----:B------:R-:W-:Y:S01]  /*1110*/  BSSY.RECONVERGENT B1, `(.L_x_19) ;  /* 0x0000005000017945 */ /* 0x000fe20003800200 */
.L_x_20:
[----:B------:R-:W2:Y:S02]  /*1120*/  LDS.64 R4, [R15+0x8] ;  /* 0x000008000f047984 */ /* 0x000ea40000000a00 */
[----:B--2---:R-:W-:-:S07]  /*1130*/  DADD R6, RZ, R4 ;  /* 0x00000000ff067229 */ /* 0x004fce0000000004 */
[----:B------:R-:W2:Y:S02]  /*1140*/  ATOMS.CAST.SPIN.64 P0, [R15+0x8], R4, R6 ;  /* 0x000008040f00758d */ /* 0x000ea40001800406 */
[----:B--2---:R-:W-:Y:S05]  /*1150*/  @!P0 BRA `(.L_x_20) ;  /* 0xfffffffc00f08947 */ /* 0x004fea000383ffff */
[----:B------:R-:W-:Y:S05]  /*1160*/  BSYNC.RECONVERGENT B1 ;  /* 0x0000000000017941 */ /* 0x000fea0003800200 */
.L_x_19:
[----:B------:R2:W-:Y:S01]  /*1170*/  STG.E.64 desc[UR6][R10.64+0x10], RZ ;  /* 0x000010ff0a007986 */ /* 0x0005e2000c101b06 */
[----:B------:R-:W-:Y:S01]  /*1180*/  BSSY.RECONVERGENT B1, `(.L_x_21) ;  /* 0x0000005000017945 */ /* 0x000fe20003800200 */
.L_x_22:
[----:B------:R-:W3:Y:S02]  /*1190*/  LDS.64 R4, [R15+0x10] ;  /* 0x000010000f047984 */ /* 0x000ee40000000a00 */
[----:B---3--:R-:W-:-:S07]  /*11a0*/  DADD R6, RZ, R4 ;  /* 0x00000000ff067229 */ /* 0x008fce0000000004 */
[----:B------:R-:W3:Y:S02]  /*11b0*/  ATOMS.CAST.SPIN.64 P0, [R15+0x10], R4, R6 ;  /* 0x000010040f00758d */ /* 0x000ee40001800406 */
[----:B---3--:R-:W-:Y:S05]  /*11c0*/  @!P0 BRA `(.L_x_22) ;  /* 0xfffffffc00f08947 */ /* 0x008fea000383ffff */
[----:B------:R-:W-:Y:S05]  /*11d0*/  BSYNC.RECONVERGENT B1 ;  /* 0x0000000000017941 */ /* 0x000fea0003800200 */
.L_x_21:
[----:B------:R3:W-:Y:S01]  /*11e0*/  STG.E.64 desc[UR6][R10.64+0x18], RZ ;  /* 0x000018ff0a007986 */ /* 0x0007e2000c101b06 */
[----:B------:R-:W-:Y:S01]  /*11f0*/  BSSY.RECONVERGENT B1, `(.L_x_23) ;  /* 0x0000005000017945 */ /* 0x000fe20003800200 */
.L_x_24:
[----:B------:R-:W4:Y:S02]  /*1200*/  LDS.64 R4, [R15+0x18] ;  /* 0x000018000f047984 */ /* 0x000f240000000a00 */
[----:B----4-:R-:W-:-:S07]  /*1210*/  DADD R6, RZ, R4 ;  /* 0x00000000ff067229 */ /* 0x010fce0000000004 */
[----:B------:R-:W4:Y:S02]  /*1220*/  ATOMS.CAST.SPIN.64 P0, [R15+0x18], R4, R6 ;  /* 0x000018040f00758d */ /* 0x000f240001800406 */
[----:B----4-:R-:W-:Y:S05]  /*1230*/  @!P0 BRA `(.L_x_24) ;  /* 0xfffffffc00f08947 */ /* 0x010fea000383ffff */
[----:B------:R-:W-:Y:S05]  /*1240*/  BSYNC.RECONVERGENT B1 ;  /* 0x0000000000017941 */ /* 0x000fea0003800200 */
.L_x_23:
[----:B------:R-:W-:-:S04]  /*1250*/  IADD3 R13, PT, PT, R13, 0x4, RZ ;  /* 0x000000040d0d7810 */ /* 0x000fc80007ffe0ff */
[----:B------:R-:W-:-:S13]  /*1260*/  ISETP.NE.AND P0, PT, R13, R8, PT ;  /* 0x000000080d00720c */ /* 0x000fda0003f05270 */
[----:B------:R-:W-:Y:S05]  /*1270*/  @P0 BRA `(.L_x_25) ;  /* 0xfffffffc006c0947 */ /* 0x000fea000383ffff */
.L_x_16:
[----:B------:R-:W-:-:S13]  /*1280*/  ISETP.NE.AND P0, PT, R9, RZ, PT ;  /* 0x000000ff0900720c */ /* 0x000fda0003f05270 */
[----:B------:R-:W-:Y:S05]  /*1290*/  @!P0 BRA `(.L_x_4) ;  /* 0x0000000000548947 */ /* 0x000fea0003800000 */
[----:B------:R-:W4:Y:S01]  /*12a0*/  S2R R5, SR_CgaCtaId ;  /* 0x0000000000057919 */ /* 0x000f220000008800 */
[----:B------:R-:W-:Y:S02]  /*12b0*/  MOV R4, 0x400 ;  /* 0x0000040000047802 */ /* 0x000fe40000000f00 */
[----:B0123--:R-:W-:Y:S02]  /*12c0*/  MOV R10, RZ ;  /* 0x000000ff000a7202 */ /* 0x00ffe40000000f00 */
[----:B----4-:R-:W-:-:S07]  /*12d0*/  LEA R13, R5, R4, 0x18 ;  /* 0x00000004050d7211 */ /* 0x010fce00078ec0ff */
.L_x_28:
[----:B------:R-:W0:Y:S01]  /*12e0*/  LDCU UR4, c[0x0][0x3a8] ;  /* 0x00007500ff0477ac */ /* 0x000e220008000800 */
[----:B------:R-:W1:Y:S01]  /*12f0*/  LDC.64 R4, c[0x0][0x390] ;  /* 0x0000e400ff047b82 */ /* 0x000e620000000a00 */
[----:B------:R-:W-:Y:S01]  /*1300*/  BSSY.RECONVERGENT B1, `(.L_x_26) ;  /* 0x000000a000017945 */ /* 0x000fe20003800200 */
[----:B------:R-:W-:Y:S02]  /*1310*/  LEA R11, R8, R13, 0x3 ;  /* 0x0000000d080b7211 */ /* 0x000fe400078e18ff */
[----:B0-----:R-:W-:-:S05]  /*1320*/  MOV R14, UR4 ;  /* 0x00000004000e7c02 */ /* 0x001fca0008000f00 */
[----:B------:R-:W-:-:S04]  /*1330*/  IMAD R7, R3, R14, R8 ;  /* 0x0000000e03077224 */ /* 0x000fc800078e0208 */
[----:B-1----:R-:W-:-:S05]  /*1340*/  IMAD.WIDE R4, R7, 0x8, R4 ;  /* 0x0000000807047825 */ /* 0x002fca00078e0204 */
[----:B------:R0:W-:Y:S02]  /*1350*/  STG.E.64 desc[UR6][R4.64], RZ ;  /* 0x000000ff04007986 */ /* 0x0001e4000c101b06 */
.L_x_27:
[----:B0-----:R-:W0:Y:S02]  /*1360*/  LDS.64 R4, [R11] ;  /* 0x000000000b047984 */ /* 0x001e240000000a00 */
[----:B0-----:R-:W-:-:S07]  /*1370*/  DADD R6, RZ, R4 ;  /* 0x00000000ff067229 */ /* 0x001fce0000000004 */
[----:B------:R-:W0:Y:S02]  /*1380*/  ATOMS.CAST.SPIN.64 P0, [R11], R4, R6 ;  /* 0x000000040b00758d */ /* 0x000e240001800406 */
[----:B0-----:R-:W-:Y:S05]  /*1390*/  @!P0 BRA `(.L_x_27) ;  /* 0xfffffffc00f08947 */ /* 0x001fea000383ffff */
[----:B------:R-:W-:Y:S05]  /*13a0*/  BSYNC.RECONVERGENT B1 ;  /* 0x0000000000017941 */ /* 0x000fea0003800200 */
.L_x_26:
[----:B------:R-:W-:Y:S02]  /*13b0*/  IADD3 R10, PT, PT, R10, 0x1, RZ ;  /* 0x000000010a0a7810 */ /* 0x000fe40007ffe0ff */
[----:B------:R-:W-:Y:S02]  /*13c0*/  IADD3 R8, PT, PT, R8, 0x1, RZ ;  /* 0x0000000108087810 */ /* 0x000fe40007ffe0ff */
[----:B------:R-:W-:-:S13]  /*13d0*/  ISETP.NE.AND P0, PT, R10, R9, PT ;  /* 0x000000090a00720c */ /* 0x000fda0003f05270 */
[----:B------:R-:W-:Y:S05]  /*13e0*/  @P0 BRA `(.L_x_28) ;  /* 0xfffffffc00bc0947 */ /* 0x000fea000383ffff */
.L_x_4:
[----:B------:R-:W-:Y:S05]  /*13f0*/  BSYNC.RECONVERGENT B0 ;  /* 0x0000000000007941 */ /* 0x000fea0003800200 */
.L_x_3:
[----:B------:R-:W-:Y:S01]  /*1400*/  BAR.SYNC.DEFER_BLOCKING 0x0 ;  /* 0x0000000000007b1d */ /* 0x000fe20000010000 */
[----:B------:R-:W-:-:S13]  /*1410*/  ISETP.GE.AND P0, PT, R0, R14, PT ;  /* 0x0000000e0000720c */ /* 0x000fda0003f06270 */
[----:B------:R-:W-:Y:S05]  /*1420*/  @P0 EXIT ;  /* 0x000000000000094d */ /* 0x000fea0003800000 */
[----:B------:R-:W4:Y:S01]  /*1430*/  S2UR UR5, SR_CgaCtaId ;  /* 0x00000000000579c3 */ /* 0x000f220000008800 */
[----:B------:R-:W-:Y:S01]  /*1440*/  UMOV UR4, 0x400 ;  /* 0x0000040000047882 */ /* 0x000fe20000000000 */
[----:B------:R-:W0:Y:S06]  /*1450*/  LDCU UR8, c[0x0][0x3a8] ;  /* 0x00007500ff0877ac */ /* 0x000e2c0008000800 */
[----:B------:R-:W0:Y:S01]  /*1460*/  LDC.64 R6, c[0x0][0x398] ;  /* 0x0000e600ff067b82 */ /* 0x000e220000000a00 */
[----:B----4-:R-:W-:-:S12]  /*1470*/  ULEA UR4, UR5, UR4, 0x18 ;  /* 0x0000000405047291 */ /* 0x010fd8000f8ec0ff */
.L_x_31:
[----:B----4-:R-:W-:Y:S01]  /*1480*/  LEA R8, R0, UR4, 0x3 ;  /* 0x0000000400087c11 */ /* 0x010fe2000f8e18ff */
[----:B------:R-:W-:Y:S05]  /*1490*/  BSSY.RECONVERGENT B0, `(.L_x_29) ;  /* 0x0000006000007945 */ /* 0x000fea0003800200 */
[----:B------:R-:W4:Y:S02]  /*14a0*/  LDS.64 R8, [R8] ;  /* 0x0000000008087984 */ /* 0x000f240000000a00 */
[----:B----4-:R-:W-:-:S14]  /*14b0*/  DSETP.NEU.AND P0, PT, R8, RZ, PT ;  /* 0x000000ff0800722a */ /* 0x010fdc0003f0d000 */
[----:B------:R-:W-:Y:S05]  /*14c0*/  @!P0 BRA `(.L_x_30) ;  /* 0x0000000000088947 */ /* 0x000fea0003800000 */
[----:B0-----:R-:W-:-:S05]  /*14d0*/  IMAD.WIDE R4, R0, 0x8, R6 ;  /* 0x0000000800047825 */ /* 0x001fca00078e0206 */
[----:B------:R4:W-:Y:S02]  /*14e0*/  REDG.E.ADD.F64.RN.STRONG.GPU desc[UR6][R4.64], R8 ;  /* 0x00000008040079a6 */ /* 0x0009e4000c12ff06 */
.L_x_30:
[----:B0-----:R-:W-:Y:S05]  /*14f0*/  BSYNC.RECONVERGENT B0 ;  /* 0x0000000000007941 */ /* 0x001fea0003800200 */
.L_x_29:
[----:B------:R-:W-:-:S04]  /*1500*/  IADD3 R0, PT, PT, R2, R0, RZ ;  /* 0x0000000002007210 */ /* 0x000fc80007ffe0ff */
[----:B------:R-:W-:-:S13]  /*1510*/  ISETP.GE.AND P0, PT, R0, UR8, PT ;  /* 0x0000000800007c0c */ /* 0x000fda000bf06270 */
[----:B------:R-:W-:Y:S05]  /*1520*/  @!P0 BRA `(.L_x_31) ;  /* 0xfffffffc00d48947 */ /* 0x000fea000383ffff */
[----:B------:R-:W-:Y:S05]  /*1530*/  EXIT ;  /* 0x000000000000794d */ /* 0x000fea0003800000 */
.L_x_32:
[----:B------:R-:W-:-:S00]  /*1540*/  BRA `(.L_x_32) ;  /* 0xfffffffc00fc7947 */ /* 0x000fc0000383ffff */
[----:B------:R-:W-:-:S00]  /*1550*/  NOP ;  /* 0x0000000000007918 */ /* 0x000fc00000000000 */
        /* <DEDUP_REMOVED lines=10> */
.L_x_40:


//--------------------- .text._Z21computeModTotalWeightPK6float2PdS2_ii --------------------------
	.section	.text._Z21computeModTotalWeightPK6float2PdS2_ii,"ax",@progbits
	.align	128
        .global         _Z21computeModTotalWeightPK6float2PdS2_ii
        .type           _Z21computeModTotalWeightPK6float2PdS2_ii,@function
        .size           _Z21computeModTotalWeightPK6float2PdS2_ii,(.L_x_41 - _Z21computeModTotalWeightPK6float2PdS2_ii)
        .other          _Z21computeModTotalWeightPK6float2PdS2_ii,@"STO_CUDA_ENTRY STV_DEFAULT"
_Z21computeModTotalWeightPK6float2PdS2_ii:
.text._Z21computeModTotalWeightPK6float2PdS2_ii:
[----:B------:R-:W-:Y:S01]  /*0000*/  LDC R1, c[0x0][0x37c] ;  /* 0x0000df00ff017b82 */ /* 0x000fe20000000800 */
[----:B------:R-:W0:Y:S07]  /*0010*/  S2R R3, SR_TID.X ;  /* 0x0000000000037919 */ /* 0x000e2e0000002100 */
[----:B------:R-:W0:Y:S01]  /*0020*/  S2UR UR4, SR_CTAID.X ;  /* 0x00000000000479c3 */ /* 0x000e220000002500 */
[----:B------:R-:W1:Y:S07]  /*0030*/  LDCU UR5, c[0x0][0x398] ;  /* 0x00007300ff0577ac */ /* 0x000e6e0008000800 */
[----:B------:R-:W0:Y:S02]  /*0040*/  LDC R0, c[0x0][0x360] ;  /* 0x0000d800ff007b82 */ /* 0x000e240000000800 */
[----:B0-----:R-:W-:-:S05]  /*0050*/  IMAD R0, R0, UR4, R3 ;  /* 0x0000000400007c24 */ /* 0x001fca000f8e0203 */
[----:B-1----:R-:W-:-:S13]  /*0060*/  ISETP.GE.AND P0, PT, R0, UR5, PT ;  /* 0x0000000500007c0c */ /* 0x002fda000bf06270 */
[----:B------:R-:W-:Y:S05]  /*0070*/  @P0 EXIT ;  /* 0x000000000000094d */ /* 0x000fea0003800000 */
[----:B------:R-:W0:Y:S01]  /*0080*/  LDCU UR7, c[0x0][0x39c] ;  /* 0x00007380ff0777ac */ /* 0x000e220008000800 */
[----:B------:R-:W-:Y:S01]  /*0090*/  CS2R R4, SRZ ;  /* 0x0000000000047805 */ /* 0x000fe2000001ff00 */
[----:B------:R-:W1:Y:S01]  /*00a0*/  LDCU.64 UR12, c[0x0][0x358] ;  /* 0x00006b00ff0c77ac */ /* 0x000e620008000a00 */
[----:B0-----:R-:W-:-:S09]  /*00b0*/  UISETP.GE.AND UP0, UPT, UR7, 0x1, UPT ;  /* 0x000000010700788c */ /* 0x001fd2000bf06270 */
[----:B-1----:R-:W-:Y:S05]  /*00c0*/  BRA.U !UP0, `(.L_x_33) ;  /* 0x0000000d08047547 */ /* 0x002fea000b800000 */
[----:B------:R-:W-:Y:S02]  /*00d0*/  UISETP.GE.U32.AND UP1, UPT, UR7, 0x10, UPT ;  /* 0x000000100700788c */ /* 0x000fe4000bf26070 */
[----:B------:R-:W-:Y:S01]  /*00e0*/  IMAD R25, R0, UR7, RZ ;  /* 0x0000000700197c24 */ /* 0x000fe2000f8e02ff */
[----:B------:R-:W-:Y:S01]  /*00f0*/  ULOP3.LUT UR10, UR7, 0xf, URZ, 0xc0, !UPT ;  /* 0x0000000f070a7892 */ /* 0x000fe2000f8ec0ff */
[----:B------:R-:W-:Y:S01]  /*0100*/  CS2R R4, SRZ ;  /* 0x0000000000047805 */ /* 0x000fe2000001ff00 */
[----:B------:R-:W-:Y:S02]  /*0110*/  UMOV UR4, URZ ;  /* 0x000000ff00047c82 */ /* 0x000fe40008000000 */
[----:B------:R-:W-:Y:S02]  /*0120*/  UISETP.NE.AND UP0, UPT, UR10, URZ, UPT ;  /* 0x000000ff0a00728c */ /* 0x000fe4000bf05270 */
[----:B------:R-:W-:Y:S09]  /*0130*/  BRA.U !UP1, `(.L_x_34) ;  /* 0x0000000509787547 */ /* 0x000ff2000b800000 */
[----:B------:R-:W0:Y:S01]  /*0140*/  LDCU.64 UR8, c[0x0][0x380] ;  /* 0x00007000ff0877ac */ /* 0x000e220008000a00 */
[----:B------:R-:W-:Y:S02]  /*0150*/  MOV R24, R25 ;  /* 0x0000001900187202 */ /* 0x000fe40000000f00 */
[----:B------:R-:W-:Y:S01]  /*0160*/  CS2R R4, SRZ ;  /* 0x0000000000047805 */ /* 0x000fe2000001ff00 */
[----:B------:R-:W-:Y:S02]  /*0170*/  ULOP3.LUT UR4, UR7, 0x7ffffff0, URZ, 0xc0, !UPT ;  /* 0x7ffffff007047892 */ /* 0x000fe4000f8ec0ff */
[----:B0-----:R-:W-:Y:S02]  /*0180*/  UIADD3 UR5, UP1, UPT, UR8, 0x40, URZ ;  /* 0x0000004008057890 */ /* 0x001fe4000ff3e0ff */
[----:B------:R-:W-:Y:S02]  /*0190*/  UIADD3 UR8, UPT, UPT, -UR4, URZ, URZ ;  /* 0x000000ff04087290 */ /* 0x000fe4000fffe1ff */
[----:B------:R-:W-:-:S12]  /*01a0*/  UIADD3.X UR6, UPT, UPT, URZ, UR9, URZ, UP1, !UPT ;  /* 0x00000009ff067290 */ /* 0x000fd80008ffe4ff */
.L_x_35:
[----:B------:R-:W-:Y:S02]  /*01b0*/  MOV R22, UR5 ;  /* 0x0000000500167c02 */ /* 0x000fe40008000f00 */
[----:B------:R-:W-:-:S03]  /*01c0*/  MOV R23, UR6 ;  /* 0x0000000600177c02 */ /* 0x000fc60008000f00 */
[----:B------:R-:W-:-:S05]  /*01d0*/  IMAD.WIDE R22, R24, 0x8, R22 ;  /* 0x0000000818167825 */ /* 0x000fca00078e0216 */
[----:B------:R-:W2:Y:S04]  /*01e0*/  LDG.E.64.CONSTANT R14, desc[UR12][R22.64+-0x40] ;  /* 0xffffc00c160e7981 */ /* 0x000ea8000c1e9b00 */
[----:B------:R-:W3:Y:S04]  /*01f0*/  LDG.E.64.CONSTANT R10, desc[UR12][R22.64+-0x38] ;  /* 0xffffc80c160a7981 */ /* 0x000ee8000c1e9b00 */
[----:B------:R-:W4:Y:S04]  /*0200*/  LDG.E.64.CONSTANT R12, desc[UR12][R22.64+-0x30] ;  /* 0xffffd00c160c7981 */ /* 0x000f28000c1e9b00 */
[----:B------:R-:W5:Y:S04]  /*0210*/  LDG.E.64.CONSTANT R8, desc[UR12][R22.64+-0x28] ;  /* 0xffffd80c16087981 */ /* 0x000f68000c1e9b00 */
[----:B------:R-:W5:Y:S04]  /*0220*/  LDG.E.64.CONSTANT R6, desc[UR12][R22.64+-0x20] ;  /* 0xffffe00c16067981 */ /* 0x000f68000c1e9b00 */
[----:B------:R-:W5:Y:S04]  /*0230*/  LDG.E.64.CONSTANT R2, desc[UR12][R22.64+-0x18] ;  /* 0xffffe80c16027981 */ /* 0x000f68000c1e9b00 */
[----:B------:R-:W5:Y:S04]  /*0240*/  LDG.E.64.CONSTANT R20, desc[UR12][R22.64+-0x10] ;  /* 0xfffff00c16147981 */ /* 0x000f68000c1e9b00 */
[----:B------:R-:W5:Y:S01]  /*0250*/  LDG.E.64.CONSTANT R18, desc[UR12][R22.64+-0x8] ;  /* 0xfffff80c16127981 */ /* 0x000f62000c1e9b00 */
[----:B--2---:R-:W-:-:S04]  /*0260*/  FMUL R15, R15, R15 ;  /* 0x0000000f0f0f7220 */ /* 0x004fc80000400000 */
[----:B------:R-:W-:Y:S01]  /*0270*/  FFMA R26, R14, R14, R15 ;  /* 0x0000000e0e1a7223 */ /* 0x000fe2000000000f */
[----:B---3--:R-:W-:Y:S01]  /*0280*/  FMUL R11, R11, R11 ;  /* 0x0000000b0b0b7220 */ /* 0x008fe20000400000 */
[----:B------:R-:W2:Y:S02]  /*0290*/  LDG.E.64.CONSTANT R14, desc[UR12][R22.64] ;  /* 0x0000000c160e7981 */ /* 0x000ea4000c1e9b00 */
[----:B------:R-:W0:Y:S01]  /*02a0*/  F2F.F64.F32 R16, R26 ;  /* 0x0000001a00107310 */ /* 0x000e220000201800 */
[----:B------:R-:W-:Y:S01]  /*02b0*/  FFMA R27, R10, R10, R11 ;  /* 0x0000000a0a1b7223 */ /* 0x000fe2000000000b */
[----:B----4-:R-:W-:-:S06]  /*02c0*/  FMUL R13, R13, R13 ;  /* 0x0000000d0d0d7220 */ /* 0x010fcc0000400000 */
[----:B------:R-:W1:Y:S01]  /*02d0*/  F2F.F64.F32 R10, R27 ;  /* 0x0000001b000a7310 */ /* 0x000e620000201800 */
[----:B------:R-:W-:Y:S01]  /*02e0*/  FFMA R28, R12, R12, R13 ;  /* 0x0000000c0c1c7223 */ /* 0x000fe2000000000d */
[----:B-----5:R-:W-:Y:S01]  /*02f0*/  FMUL R9, R9, R9 ;  /* 0x0000000909097220 */ /* 0x020fe20000400000 */
[----:B------:R-:W3:Y:S01]  /*0300*/  LDG.E.64.CONSTANT R12, desc[UR12][R22.64+0x8] ;  /* 0x0000080c160c7981 */ /* 0x000ee2000c1e9b00 */
[----:B0-----:R-:W-:-:S04]  /*0310*/  DADD R16, R16, R4 ;  /* 0x0000000010107229 */ /* 0x001fc80000000004 */
[----:B------:R-:W0:Y:S01]  /*0320*/  F2F.F64.F32 R4, R28 ;  /* 0x0000001c00047310 */ /* 0x000e220000201800 */
[----:B------:R-:W-:Y:S01]  /*0330*/  FFMA R26, R8, R8, R9 ;  /* 0x00000008081a7223 */ /* 0x000fe20000000009 */
[----:B------:R-:W-:Y:S02]  /*0340*/  FMUL R7, R7, R7 ;  /* 0x0000000707077220 */ /* 0x000fe40000400000 */
[----:B-1----:R-:W-:-:S04]  /*0350*/  DADD R8, R16, R10 ;  /* 0x0000000010087229 */ /* 0x002fc8000000000a */
[----:B------:R1:W4:Y:S01]  /*0360*/  F2F.F64.F32 R16, R26 ;  /* 0x0000001a00107310 */ /* 0x0003220000201800 */
[----:B------:R-:W5:Y:S01]  /*0370*/  LDG.E.64.CONSTANT R10, desc[UR12][R22.64+0x10] ;  /* 0x0000100c160a7981 */ /* 0x000f62000c1e9b00 */
[----:B------:R-:W-:Y:S02]  /*0380*/  FFMA R29, R6, R6, R7 ;  /* 0x00000006061d7223 */ /* 0x000fe40000000007 */
[----:B0-----:R-:W-:Y:S01]  /*0390*/  DADD R6, R8, R4 ;  /* 0x0000000008067229 */ /* 0x001fe20000000004 */
[----:B------:R-:W-:Y:S01]  /*03a0*/  FMUL R3, R3, R3 ;  /* 0x0000000303037220 */ /* 0x000fe20000400000 */
[----:B------:R-:W5:Y:S02]  /*03b0*/  LDG.E.64.CONSTANT R8, desc[UR12][R22.64+0x18] ;  /* 0x0000180c16087981 */ /* 0x000f64000c1e9b00 */
[----:B------:R-:W0:Y:S02]  /*03c0*/  F2F.F64.F32 R4, R29 ;  /* 0x0000001d00047310 */ /* 0x000e240000201800 */
[----:B-1----:R-:W5:Y:S02]  /*03d0*/  LDG.E.64.CONSTANT R26, desc[UR12][R22.64+0x38] ;  /* 0x0000380c161a7981 */ /* 0x002f64000c1e9b00 */
[----:B----4-:R-:W-:-:S02]  /*03e0*/  DADD R16, R6, R16 ;  /* 0x0000000006107229 */ /* 0x010fc40000000010 */
[----:B------:R-:W4:Y:S01]  /*03f0*/  LDG.E.64.CONSTANT R6, desc[UR12][R22.64+0x20] ;  /* 0x0000200c16067981 */ /* 0x000f22000c1e9b00 */
[----:B------:R-:W-:-:S03]  /*0400*/  FFMA R28, R2, R2, R3 ;  /* 0x00000002021c7223 */ /* 0x000fc60000000003 */
[----:B------:R-:W4:Y:S02]  /*0410*/  LDG.E.64.CONSTANT R2, desc[UR12][R22.64+0x30] ;  /* 0x0000300c16027981 */ /* 0x000f24000c1e9b00 */
[----:B0-----:R-:W-:Y:S02]  /*0420*/  DADD R16, R16, R4 ;  /* 0x0000000010107229 */ /* 0x001fe40000000004 */
[----:B------:R0:W4:Y:S01]  /*0430*/  LDG.E.64.CONSTANT R4, desc[UR12][R22.64+0x28] ;  /* 0x0000280c16047981 */ /* 0x000122000c1e9b00 */
[----:B------:R-:W-:Y:S01]  /*0440*/  FMUL R21, R21, R21 ;  /* 0x0000001515157220 */ /* 0x000fe20000400000 */
[----:B------:R-:W-:-:S03]  /*0450*/  FMUL R29, R19, R19 ;  /* 0x00000013131d7220 */ /* 0x000fc60000400000 */
[----:B0-----:R-:W-:Y:S02]  /*0460*/  FFMA R22, R20, R20, R21 ;  /* 0x0000001414167223 */ /* 0x001fe40000000015 */
[----:B------:R-:W0:Y:S01]  /*0470*/  F2F.F64.F32 R20, R28 ;  /* 0x0000001c00147310 */ /* 0x000e220000201800 */
[----:B------:R-:W-:-:S07]  /*0480*/  FFMA R29, R18, R18, R29 ;  /* 0x00000012121d7223 */ /* 0x000fce000000001d */
[----:B------:R-:W1:Y:S01]  /*0490*/  F2F.F64.F32 R18, R22 ;  /* 0x0000001600127310 */ /* 0x000e620000201800 */
[----:B0-----:R-:W-:-:S07]  /*04a0*/  DADD R20, R16, R20 ;  /* 0x0000000010147229 */ /* 0x001fce0000000014 */
[----:B------:R-:W0:Y:S01]  /*04b0*/  F2F.F64.F32 R16, R29 ;  /* 0x0000001d00107310 */ /* 0x000e220000201800 */
[----:B-1----:R-:W-:-:S08]  /*04c0*/  DADD R18, R20, R18 ;  /* 0x0000000014127229 */ /* 0x002fd00000000012 */
[----:B0-----:R-:W-:Y:S01]  /*04d0*/  DADD R16, R18, R16 ;  /* 0x0000000012107229 */ /* 0x001fe20000000010 */
[----:B------:R-:W-:-:S04]  /*04e0*/  UIADD3 UR8, UPT, UPT, UR8, 0x10, URZ ;  /* 0x0000001008087890 */ /* 0x000fc8000fffe0ff */
[----:B------:R-:W-:Y:S01]  /*04f0*/  UISETP.NE.AND UP1, UPT, UR8, URZ, UPT ;  /* 0x000000ff0800728c */ /* 0x000fe2000bf25270 */
[----:B------:R-:W-:Y:S01]  /*0500*/  IADD3 R24, PT, PT, R24, 0x10, RZ ;  /* 0x0000001018187810 */ /* 0x000fe20007ffe0ff */
[----:B--2---:R-:W-:-:S04]  /*0510*/  FMUL R15, R15, R15 ;  /* 0x0000000f0f0f7220 */ /* 0x004fc80000400000 */
[----:B------:R-:W-:-:S06]  /*0520*/  FFMA R15, R14, R14, R15 ;  /* 0x0000000e0e0f7223 */ /* 0x000fcc000000000f */
[----:B------:R-:W0:Y:S01]  /*0530*/  F2F.F64.F32 R14, R15 ;  /* 0x0000000f000e7310 */ /* 0x000e220000201800 */
[----:B---3--:R-:W-:-:S04]  /*0540*/  FMUL R13, R13, R13 ;  /* 0x0000000d0d0d7220 */ /* 0x008fc80000400000 */
[----:B------:R-:W-:-:S04]  /*0550*/  FFMA R20, R12, R12, R13 ;  /* 0x0000000c0c147223 */ /* 0x000fc8000000000d */
[----:B------:R-:W1:Y:S01]  /*0560*/  F2F.F64.F32 R12, R20 ;  /* 0x00000014000c7310 */ /* 0x000e620000201800 */
[----:B-----5:R-:W-:Y:S01]  /*0570*/  FMUL R11, R11, R11 ;  /* 0x0000000b0b0b7220 */ /* 0x020fe20000400000 */
[----:B0-----:R-:W-:-:S03]  /*0580*/  DADD R14, R16, R14 ;  /* 0x00000000100e7229 */ /* 0x001fc6000000000e */
[----:B------:R-:W-:Y:S01]  /*0590*/  FFMA R18, R10, R10, R11 ;  /* 0x0000000a0a127223 */ /* 0x000fe2000000000b */
[----:B------:R-:W-:-:S03]  /*05a0*/  FMUL R9, R9, R9 ;  /* 0x0000000909097220 */ /* 0x000fc60000400000 */
[----:B------:R-:W0:Y:S01]  /*05b0*/  F2F.F64.F32 R10, R18 ;  /* 0x00000012000a7310 */ /* 0x000e220000201800 */
[----:B------:R-:W-:Y:S01]  /*05c0*/  FFMA R16, R8, R8, R9 ;  /* 0x0000000808107223 */ /* 0x000fe20000000009 */
[----:B-1----:R-:W-:Y:S01]  /*05d0*/  DADD R12, R14, R12 ;  /* 0x000000000e0c7229 */ /* 0x002fe2000000000c */
[----:B----4-:R-:W-:-:S05]  /*05e0*/  FMUL R7, R7, R7 ;  /* 0x0000000707077220 */ /* 0x010fca0000400000 */
[----:B------:R-:W1:Y:S01]  /*05f0*/  F2F.F64.F32 R8, R16 ;  /* 0x0000001000087310 */ /* 0x000e620000201800 */
[----:B------:R-:W-:Y:S01]  /*0600*/  FFMA R14, R6, R6, R7 ;  /* 0x00000006060e7223 */ /* 0x000fe20000000007 */
[----:B0-----:R-:W-:-:S06]  /*0610*/  DADD R10, R12, R10 ;  /* 0x000000000c0a7229 */ /* 0x001fcc000000000a */
[----:B------:R-:W0:Y:S01]  /*0620*/  F2F.F64.F32 R6, R14 ;  /* 0x0000000e00067310 */ /* 0x000e220000201800 */
[----:B------:R-:W-:Y:S01]  /*0630*/  FMUL R5, R5, R5 ;  /* 0x0000000505057220 */ /* 0x000fe20000400000 */
[----:B------:R-:W-:-:S03]  /*0640*/  FMUL R3, R3, R3 ;  /* 0x0000000303037220 */ /* 0x000fc60000400000 */
[----:B------:R-:W-:Y:S01]  /*0650*/  FFMA R12, R4, R4, R5 ;  /* 0x00000004040c7223 */ /* 0x000fe20000000005 */
[----:B-1----:R-:W-:-:S03]  /*0660*/  DADD R8, R10, R8 ;  /* 0x000000000a087229 */ /* 0x002fc60000000008 */
[----:B------:R-:W1:Y:S01]  /*0670*/  F2F.F64.F32 R4, R12 ;  /* 0x0000000c00047310 */ /* 0x000e620000201800 */
[----:B------:R-:W-:Y:S01]  /*0680*/  FFMA R3, R2, R2, R3 ;  /* 0x0000000202037223 */ /* 0x000fe20000000003 */
[----:B------:R-:W-:-:S03]  /*0690*/  FMUL R27, R27, R27 ;  /* 0x0000001b1b1b7220 */ /* 0x000fc60000400000 */
[----:B0-----:R-:W-:-:S03]  /*06a0*/  DADD R6, R8, R6 ;  /* 0x0000000008067229 */ /* 0x001fc60000000006 */
[----:B------:R-:W0:Y:S01]  /*06b0*/  F2F.F64.F32 R2, R3 ;  /* 0x0000000300027310 */ /* 0x000e220000201800 */
[----:B------:R-:W-:-:S04]  /*06c0*/  FFMA R27, R26, R26, R27 ;  /* 0x0000001a1a1b7223 */ /* 0x000fc8000000001b */
[----:B-1----:R-:W-:-:S03]  /*06d0*/  DADD R4, R6, R4 ;  /* 0x0000000006047229 */ /* 0x002fc60000000004 */
[----:B------:R-:W1:Y:S05]  /*06e0*/  F2F.F64.F32 R6, R27 ;  /* 0x0000001b00067310 */ /* 0x000e6a0000201800 */
[----:B0-----:R-:W-:-:S08]  /*06f0*/  DADD R4, R4, R2 ;  /* 0x0000000004047229 */ /* 0x001fd00000000002 */
[----:B-1----:R-:W-:Y:S01]  /*0700*/  DADD R4, R4, R6 ;  /* 0x0000000004047229 */ /* 0x002fe20000000006 */
[----:B------:R-:W-:Y:S10]  /*0710*/  BRA.U UP1, `(.L_x_35) ;  /* 0xfffffff901a47547 */ /* 0x000ff4000b83ffff */
.L_x_34:
[----:B------:R-:W-:Y:S05]  /*0720*/  BRA.U !UP0, `(.L_x_33) ;  /* 0x00000005086c7547 */ /* 0x000fea000b800000 */
[----:B------:R-:W-:Y:S02]  /*0730*/  UISETP.GE.U32.AND UP0, UPT, UR10, 0x8, UPT ;  /* 0x000000080a00788c */ /* 0x000fe4000bf06070 */
[----:B------:R-:W-:-:S04]  /*0740*/  ULOP3.LUT UR6, UR7, 0x7, URZ, 0xc0, !UPT ;  /* 0x0000000707067892 */ /* 0x000fc8000f8ec0ff */
[----:B------:R-:W-:-:S03]  /*0750*/  UISETP.NE.AND UP1, UPT, UR6, URZ, UPT ;  /* 0x000000ff0600728c */ /* 0x000fc6000bf25270 */
[----:B------:R-:W-:Y:S08]  /*0760*/  BRA.U !UP0, `(.L_x_36) ;  /* 0x0000000108b07547 */ /* 0x000ff0000b800000 */
[----:B------:R-:W0:Y:S01]  /*0770*/  LDC.64 R20, c[0x0][0x380] ;  /* 0x0000e000ff147b82 */ /* 0x000e220000000a00 */
[----:B------:R-:W-:-:S05]  /*0780*/  IADD3 R3, PT, PT, R25, UR4, RZ ;  /* 0x0000000419037c10 */ /* 0x000fca000fffe0ff */
[----:B0-----:R-:W-:-:S05]  /*0790*/  IMAD.WIDE R20, R3, 0x8, R20 ;  /* 0x0000000803147825 */ /* 0x001fca00078e0214 */
        /* <DEDUP_REMOVED lines=8> */
[----:B------:R-:W-:Y:S01]  /*0820*/  UIADD3 UR4, UPT, UPT, UR4, 0x8, URZ ;  /* 0x0000000804047890 */ /* 0x000fe2000fffe0ff */
[----:B--2---:R-:W-:-:S04]  /*0830*/  FMUL R19, R19, R19 ;  /* 0x0000001313137220 */ /* 0x004fc80000400000 */
[----:B------:R-:W-:Y:S01]  /*0840*/  FFMA R22, R18, R18, R19 ;  /* 0x0000001212167223 */ /* 0x000fe20000000013 */
[----:B---3--:R-:W-:-:S03]  /*0850*/  FMUL R17, R17, R17 ;  /* 0x0000001111117220 */ /* 0x008fc60000400000 */
[----:B------:R-:W0:Y:S01]  /*0860*/  F2F.F64.F32 R18, R22 ;  /* 0x0000001600127310 */ /* 0x000e220000201800 */
[----:B------:R-:W-:Y:S01]  /*0870*/  FFMA R23, R16, R16, R17 ;  /* 0x0000001010177223 */ /* 0x000fe20000000011 */
[----:B----4-:R-:W-:Y:S01]  /*0880*/  FMUL R15, R15, R15 ;  /* 0x0000000f0f0f7220 */ /* 0x010fe20000400000 */
[----:B-----5:R-:W-:-:S03]  /*0890*/  FMUL R13, R13, R13 ;  /* 0x0000000d0d0d7220 */ /* 0x020fc60000400000 */
[----:B------:R-:W-:Y:S02]  /*08a0*/  FFMA R15, R14, R14, R15 ;  /* 0x0000000e0e0f7223 */ /* 0x000fe4000000000f */
[----:B------:R-:W1:Y:S01]  /*08b0*/  F2F.F64.F32 R16, R23 ;  /* 0x0000001700107310 */ /* 0x000e620000201800 */
[----:B------:R-:W-:Y:S01]  /*08c0*/  FFMA R13, R12, R12, R13 ;  /* 0x0000000c0c0d7223 */ /* 0x000fe2000000000d */
[----:B------:R-:W-:Y:S01]  /*08d0*/  FMUL R3, R3, R3 ;  /* 0x0000000303037220 */ /* 0x000fe20000400000 */
[----:B------:R-:W-:-:S03]  /*08e0*/  FMUL R7, R7, R7 ;  /* 0x0000000707077220 */ /* 0x000fc60000400000 */
[----:B------:R-:W-:Y:S01]  /*08f0*/  FFMA R14, R2, R2, R3 ;  /* 0x00000002020e7223 */ /* 0x000fe20000000003 */
[----:B0-----:R-:W-:Y:S01]  /*0900*/  DADD R18, R4, R18 ;  /* 0x0000000004127229 */ /* 0x001fe20000000012 */
[----:B------:R-:W-:Y:S01]  /*0910*/  F2F.F64.F32 R12, R13 ;  /* 0x0000000d000c7310 */ /* 0x000fe20000201800 */
[----:B------:R-:W-:Y:S01]  /*0920*/  FMUL R9, R9, R9 ;  /* 0x0000000909097220 */ /* 0x000fe20000400000 */
[----:B------:R-:W-:-:S03]  /*0930*/  FMUL R11, R11, R11 ;  /* 0x0000000b0b0b7220 */ /* 0x000fc60000400000 */
[----:B------:R-:W-:Y:S02]  /*0940*/  FFMA R9, R8, R8, R9 ;  /* 0x0000000808097223 */ /* 0x000fe40000000009 */
[----:B-1----:R-:W-:Y:S01]  /*0950*/  DADD R16, R18, R16 ;  /* 0x0000000012107229 */ /* 0x002fe20000000010 */
[----:B------:R-:W0:Y:S01]  /*0960*/  F2F.F64.F32 R4, R15 ;  /* 0x0000000f00047310 */ /* 0x000e220000201800 */
[----:B------:R-:W-:-:S07]  /*0970*/  FFMA R11, R10, R10, R11 ;  /* 0x0000000a0a0b7223 */ /* 0x000fce000000000b */
[----:B------:R-:W1:Y:S01]  /*0980*/  F2F.F64.F32 R2, R14 ;  /* 0x0000000e00027310 */ /* 0x000e620000201800 */
[----:B0-----:R-:W-:Y:S01]  /*0990*/  DADD R4, R16, R4 ;  /* 0x0000000010047229 */ /* 0x001fe20000000004 */
[----:B------:R-:W-:-:S06]  /*09a0*/  FFMA R16, R6, R6, R7 ;  /* 0x0000000606107223 */ /* 0x000fcc0000000007 */
[----:B------:R-:W0:Y:S01]  /*09b0*/  F2F.F64.F32 R6, R16 ;  /* 0x0000001000067310 */ /* 0x000e220000201800 */
[----:B------:R-:W-:-:S08]  /*09c0*/  DADD R4, R4, R12 ;  /* 0x0000000004047229 */ /* 0x000fd0000000000c */
[----:B-1----:R-:W-:Y:S02]  /*09d0*/  DADD R2, R4, R2 ;  /* 0x0000000004027229 */ /* 0x002fe40000000002 */
[----:B------:R-:W1:Y:S06]  /*09e0*/  F2F.F64.F32 R4, R9 ;  /* 0x0000000900047310 */ /* 0x000e6c0000201800 */
[----:B0-----:R-:W-:Y:S02]  /*09f0*/  DADD R2, R2, R6 ;  /* 0x0000000002027229 */ /* 0x001fe40000000006 */
[----:B------:R-:W0:Y:S06]  /*0a00*/  F2F.F64.F32 R6, R11 ;  /* 0x0000000b00067310 */ /* 0x000e2c0000201800 */
[----:B-1----:R-:W-:-:S08]  /*0a10*/  DADD R4, R2, R4 ;  /* 0x0000000002047229 */ /* 0x002fd00000000004 */
[----:B0-----:R-:W-:-:S11]  /*0a20*/  DADD R4, R4, R6 ;  /* 0x0000000004047229 */ /* 0x001fd60000000006 */
.L_x_36:
        /* <DEDUP_REMOVED lines=23> */
[----:B0-----:R-:W-:-:S06]  /*0ba0*/  DADD R10, R4, R10 ;  /* 0x00000000040a7229 */ /* 0x001fcc000000000a */
[----:B------:R-:W-:Y:S02]  /*0bb0*/  F2F.F64.F32 R2, R3 ;  /* 0x0000000300027310 */ /* 0x000fe40000201800 */
[----:B-1----:R-:W-:-:S06]  /*0bc0*/  DADD R10, R10, R12 ;  /* 0x000000000a0a7229 */ /* 0x002fcc000000000c */
[----:B------:R-:W0:Y:S02]  /*0bd0*/  F2F.F64.F32 R4, R7 ;  /* 0x0000000700047310 */ /* 0x000e240000201800 */
[----:B0-----:R-:W-:-:S08]  /*0be0*/  DADD R4, R10, R4 ;  /* 0x000000000a047229 */ /* 0x001fd00000000004 */
[----:B------:R-:W-:-:S11]  /*0bf0*/  DADD R4, R4, R2 ;  /* 0x0000000004047229 */ /* 0x000fd60000000002 */
.L_x_37:
[----:B------:R-:W-:Y:S05]  /*0c00*/  BRA.U !UP1, `(.L_x_33) ;  /* 0x0000000109347547 */ /* 0x000fea000b800000 */
[----:B------:R-:W0:Y:S01]  /*0c10*/  LDC.64 R8, c[0x0][0x380] ;  /* 0x0000e000ff087b82 */ /* 0x000e220000000a00 */
[----:B------:R-:W-:Y:S01]  /*0c20*/  IADD3 R25, PT, PT, R25, UR4, RZ ;  /* 0x0000000419197c10 */ /* 0x000fe2000fffe0ff */
[----:B------:R-:W-:-:S12]  /*0c30*/  UIADD3 UR5, UPT, UPT, -UR5, URZ, URZ ;  /* 0x000000ff05057290 */ /* 0x000fd8000fffe1ff */
.L_x_38:
[----:B0-----:R-:W-:-:S06]  /*0c40*/  IMAD.WIDE R2, R25, 0x8, R8 ;  /* 0x0000000819027825 */ /* 0x001fcc00078e0208 */
[----:B------:R-:W2:Y:S01]  /*0c50*/  LDG.E.64.CONSTANT R2, desc[UR12][R2.64] ;  /* 0x0000000c02027981 */ /* 0x000ea2000c1e9b00 */
[----:B------:R-:W-:Y:S01]  /*0c60*/  UIADD3 UR5, UPT, UPT, UR5, 0x1, URZ ;  /* 0x0000000105057890 */ /* 0x000fe2000fffe0ff */
[----:B------:R-:W-:-:S03]  /*0c70*/  IADD3 R25, PT, PT, R25, 0x1, RZ ;  /* 0x0000000119197810 */ /* 0x000fc60007ffe0ff */
[----:B------:R-:W-:Y:S01]  /*0c80*/  UISETP.NE.AND UP0, UPT, UR5, URZ, UPT ;  /* 0x000000ff0500728c */ /* 0x000fe2000bf05270 */
[----:B--2---:R-:W-:-:S04]  /*0c90*/  FMUL R7, R3, R3 ;  /* 0x0000000303077220 */ /* 0x004fc80000400000 */
[----:B------:R-:W-:-:S06]  /*0ca0*/  FFMA R7, R2, R2, R7 ;  /* 0x0000000202077223 */ /* 0x000fcc0000000007 */
[----:B------:R-:W0:Y:S02]  /*0cb0*/  F2F.F64.F32 R6, R7 ;  /* 0x0000000700067310 */ /* 0x000e240000201800 */
[----:B0-----:R-:W-:Y:S01]  /*0cc0*/  DADD R4, R6, R4 ;  /* 0x0000000006047229 */ /* 0x001fe20000000004 */
[----:B------:R-:W-:Y:S10]  /*0cd0*/  BRA.U UP0, `(.L_x_38) ;  /* 0xfffffffd00d87547 */ /* 0x000ff4000b83ffff */
.L_x_33:
[----:B------:R-:W0:Y:S08]  /*0ce0*/  LDC.64 R2, c[0x0][0x388] ;  /* 0x0000e200ff027b82 */ /* 0x000e300000000a00 */
[----:B------:R-:W1:Y:S01]  /*0cf0*/  LDC.64 R6, c[0x0][0x390] ;  /* 0x0000e400ff067b82 */ /* 0x000e620000000a00 */
[----:B0-----:R-:W-:-:S05]  /*0d00*/  IMAD.WIDE R2, R0, 0x8, R2 ;  /* 0x0000000800027825 */ /* 0x001fca00078e0202 */
[----:B------:R-:W-:Y:S04]  /*0d10*/  STG.E.64 desc[UR12][R2.64], R4 ;  /* 0x0000000402007986 */ /* 0x000fe8000c101b0c */
[----:B-1----:R-:W-:Y:S01]  /*0d20*/  REDG.E.ADD.F64.RN.STRONG.GPU desc[UR12][R6.64], R4 ;  /* 0x00000004060079a6 */ /* 0x002fe2000c12ff0c */
[----:B------:R-:W-:Y:S05]  /*0d30*/  EXIT ;  /* 0x000000000000794d */ /* 0x000fea0003800000 */
.L_x_39:
        /* <DEDUP_REMOVED lines=12> */
.L_x_41:


//--------------------- .nv.shared._Z23computeModPartialWeightPK6float2S1_PdS2_Piiii --------------------------
	.section	.nv.shared._Z23computeModPartialWeightPK6float2S1_PdS2_Piiii,"aw",@nobits
	.sectionflags	@""
	.align	16
	.zero		1024


//--------------------- .nv.shared.reserved.0     --------------------------
	.section	.nv.shared.reserved.0,"aw",@nobits
	.weak		__nv_reservedSMEM_offset_0_alias
	.size		__nv_reservedSMEM_offset_0_alias, 0, 64
	.other		__nv_reservedSMEM_offset_0_alias,@"STO_CUDA_RESERVED_SHARED STV_DEFAULT"
__nv_reservedSMEM_offset_0_alias:
	.zero		0
	.zero		64


//--------------------- .nv.shared._Z21computeModTotalWeightPK6float2PdS2_ii --------------------------
	.section	.nv.shared._Z21computeModTotalWeightPK6float2PdS2_ii,"aw",@nobits
	.sectionflags	@""
	.align	16
	.zero		1024


//--------------------- .nv.constant0._Z23computeModPartialWeightPK6float2S1_PdS2_Piiii --------------------------
	.section	.nv.constant0._Z23computeModPartialWeightPK6float2S1_PdS2_Piiii,"a",@progbits
	.sectionflags	@""
	.align	4
.nv.constant0._Z23computeModPartialWeightPK6float2S1_PdS2_Piiii:
	.zero		948


//--------------------- .nv.constant0._Z21computeModTotalWeightPK6float2PdS2_ii --------------------------
	.section	.nv.constant0._Z21computeModTotalWeightPK6float2PdS2_ii,"a",@progbits
	.sectionflags	@""
	.align	4
.nv.constant0._Z21computeModTotalWeightPK6float2PdS2_ii:
	.zero		928


//--------------------- SYMBOLS --------------------------

	.type		.nv.reservedSmem.offset0,@object
	.size		.nv.reservedSmem.offset0,0x4
	.type		.nv.reservedSmem.cap,@object
	.size		.nv.reservedSmem.cap,0x4
